def attn_fwd(
    Q,
    K,
    V,
    Out,
    Lse,
    sm_scale,
    stride_qz,
    stride_qh,
    stride_qm,
    stride_qk,
    stride_kz,
    stride_kh,
    stride_kn,
    stride_kk,
    stride_vz,
    stride_vh,
    stride_vn,
    stride_vk,
    stride_oz,
    stride_oh,
    stride_om,
    stride_ok,
    seqlen_q,
    seqlen_k,
    BLOCK_M: tl.constexpr,
    BLOCK_N: tl.constexpr,
    HEAD_DIM: tl.constexpr,
    CAUSAL: tl.constexpr,
):
    start_m = tl.program_id(0)
    off_hz = tl.program_id(1)
    q_off = off_hz * stride_qh
    k_off = off_hz * stride_kh
    v_off = off_hz * stride_vh
    offs_m = start_m * BLOCK_M + tl.arange(0, BLOCK_M)
    offs_d = tl.arange(0, HEAD_DIM)
    offs_n = tl.arange(0, BLOCK_N)
    q_ptrs = Q + q_off + offs_m[:, None] * stride_qm + offs_d[None, :] * stride_qk
    k_ptrs = K + k_off + offs_d[:, None] * stride_kk + offs_n[None, :] * stride_kn
    v_ptrs = V + v_off + offs_n[:, None] * stride_vn + offs_d[None, :] * stride_vk
    m_i = tl.full([BLOCK_M], float("-inf"), dtype=tl.float32)
    l_i = tl.zeros([BLOCK_M], dtype=tl.float32) + 1.0
    acc = tl.zeros([BLOCK_M, HEAD_DIM], dtype=tl.float32)
    q = tl.load(q_ptrs)
    acc, l_i, m_i = _attn_fwd_inner(
        acc,
        l_i,
        m_i,
        q,
        k_ptrs,
        v_ptrs,
        sm_scale,
        stride_kn,
        stride_vn,
        start_m,
        seqlen_k,
        BLOCK_M,
        BLOCK_N,
        HEAD_DIM,
        CAUSAL,
    )
    acc = acc / l_i[:, None]
    lse = m_i + tl.math.log2(l_i) / 1.4426950408889634
    o_ptrs = (
        Out
        + off_hz * stride_oh
        + offs_m[:, None] * stride_om
        + offs_d[None, :] * stride_ok
    )
    tl.store(o_ptrs, acc.to(Out.dtype.element_ty))
    tl.store(Lse + off_hz * seqlen_q + offs_m, lse)

# config = {"BLOCK_M": 256, "BLOCK_N": 16, "HEAD_DIM": 256, "arch": "sm_100", "causal": false, "dtype": "bf16", "num_stages": 3, "num_warps": 16}
# arch = sm_100


// ===== COMPILED SASS (sm_100a) =====

	.target	sm_100a

	.elftype	@"ET_EXEC"


//--------------------- .note.nv.tkinfo           --------------------------
	.section	.note.nv.tkinfo,"",@"SHT_NOTE"
	.sectionflags	@"SHF_NOTE_NV_TKINFO"
	.tkinfo
        /*0018*/ 	.word	0x00000081
        /*0030*/ 	.string	""
        /*0030*/ 	.string	"ptxas-blackwell"
        /*0030*/ 	.string	"Cuda compilation tools, release 12.9, V12.9.86"
        /*0030*/ 	.string	"Build cuda_12.9.r12.9/compiler.36037853_0"
        /*0030*/ 	.string	"-v  -suppress-debug-info  -lineinfo  -arch sm_100a "



//--------------------- .note.nv.cuver            --------------------------
	.section	.note.nv.cuver,"",@"SHT_NOTE"
	.sectionflags	@"SHF_NOTE_NV_CUVER"
        /*0018*/ 	.short	0x0001
        /*001a*/ 	.short	0x0064
        /*001c*/ 	.short	0x0001
        /*001e*/ 	.short	0x0000
        /*0020*/ 	.short	0x0001
        /*0022*/ 	.short	0x0000


//--------------------- .nv.info                  --------------------------
	.section	.nv.info,"",@"SHT_CUDA_INFO"
	.align	4


	//----- nvinfo : EIATTR_REGCOUNT
	.align		4
        /*0000*/ 	.byte	0x04, 0x2f
        /*0002*/ 	.short	(.L_2 - .L_1)
	.align		4
.L_1:
        /*0004*/ 	.word	index@(attn_fwd)
        /*0008*/ 	.word	0x00000040


	//----- nvinfo : EIATTR_FRAME_SIZE
	.align		4
.L_2:
        /*000c*/ 	.byte	0x04, 0x11
        /*000e*/ 	.short	(.L_4 - .L_3)
	.align		4
.L_3:
        /*0010*/ 	.word	index@(attn_fwd)
        /*0014*/ 	.word	0x00000360


	//----- nvinfo : EIATTR_MIN_STACK_SIZE
	.align		4
.L_4:
        /*0018*/ 	.byte	0x04, 0x12
        /*001a*/ 	.short	(.L_6 - .L_5)
	.align		4
.L_5:
        /*001c*/ 	.word	index@(attn_fwd)
        /*0020*/ 	.word	0x00000360
.L_6:


//--------------------- .nv.info.attn_fwd         --------------------------
	.section	.nv.info.attn_fwd,"",@"SHT_CUDA_INFO"
	.sectionflags	@""
	.align	4


	//----- nvinfo : EIATTR_CUDA_API_VERSION
	.align		4
        /*0000*/ 	.byte	0x04, 0x37
        /*0002*/ 	.short	(.L_8 - .L_7)
.L_7:
        /*0004*/ 	.word	0x00000081


	//----- nvinfo : EIATTR_KPARAM_INFO
	.align		4
.L_8:
        /*0008*/ 	.byte	0x04, 0x17
        /*000a*/ 	.short	(.L_10 - .L_9)
.L_9:
        /*000c*/ 	.word	0x00000000
        /*0010*/ 	.short	0x0019
        /*0012*/ 	.short	0x0080
        /*0014*/ 	.byte	0x00, 0xf4, 0x21, 0x00


	//----- nvinfo : EIATTR_KPARAM_INFO
	.align		4
.L_10:
        /*0018*/ 	.byte	0x04, 0x17
        /*001a*/ 	.short	(.L_12 - .L_11)
.L_11:
        /*001c*/ 	.word	0x00000000
        /*0020*/ 	.short	0x0018
        /*0022*/ 	.short	0x0078
        /*0024*/ 	.byte	0x00, 0xf4, 0x21, 0x00


	//----- nvinfo : EIATTR_KPARAM_INFO
	.align		4
.L_12:
        /*0028*/ 	.byte	0x04, 0x17
        /*002a*/ 	.short	(.L_14 - .L_13)
.L_13:
        /*002c*/ 	.word	0x00000000
        /*0030*/ 	.short	0x0017
        /*0032*/ 	.short	0x0070
        /*0034*/ 	.byte	0x00, 0xf0, 0x11, 0x00


	//----- nvinfo : EIATTR_KPARAM_INFO
	.align		4
.L_14:
        /*0038*/ 	.byte	0x04, 0x17
        /*003a*/ 	.short	(.L_16 - .L_15)
.L_15:
        /*003c*/ 	.word	0x00000000
        /*0040*/ 	.short	0x0016
        /*0042*/ 	.short	0x006c
        /*0044*/ 	.byte	0x00, 0xf0, 0x11, 0x00


	//----- nvinfo : EIATTR_KPARAM_INFO
	.align		4
.L_16:
        /*0048*/ 	.byte	0x04, 0x17
        /*004a*/ 	.short	(.L_18 - .L_17)
.L_17:
        /*004c*/ 	.word	0x00000000
        /*0050*/ 	.short	0x0015
        /*0052*/ 	.short	0x0068
        /*0054*/ 	.byte	0x00, 0xf0, 0x11, 0x00


	//----- nvinfo : EIATTR_KPARAM_INFO
	.align		4
.L_18:
        /*0058*/ 	.byte	0x04, 0x17
        /*005a*/ 	.short	(.L_20 - .L_19)
.L_19:
        /*005c*/ 	.word	0x00000000
        /*0060*/ 	.short	0x0014
        /*0062*/ 	.short	0x0064
        /*0064*/ 	.byte	0x00, 0xf0, 0x11, 0x00


	//----- nvinfo : EIATTR_KPARAM_INFO
	.align		4
.L_20:
        /*0068*/ 	.byte	0x04, 0x17
        /*006a*/ 	.short	(.L_22 - .L_21)
.L_21:
        /*006c*/ 	.word	0x00000000
        /*0070*/ 	.short	0x0013
        /*0072*/ 	.short	0x0060
        /*0074*/ 	.byte	0x00, 0xf0, 0x11, 0x00


	//----- nvinfo : EIATTR_KPARAM_INFO
	.align		4
.L_22:
        /*0078*/ 	.byte	0x04, 0x17
        /*007a*/ 	.short	(.L_24 - .L_23)
.L_23:
        /*007c*/ 	.word	0x00000000
        /*0080*/ 	.short	0x0012
        /*0082*/ 	.short	0x005c
        /*0084*/ 	.byte	0x00, 0xf0, 0x11, 0x00


	//----- nvinfo : EIATTR_KPARAM_INFO
	.align		4
.L_24:
        /*0088*/ 	.byte	0x04, 0x17
        /*008a*/ 	.short	(.L_26 - .L_25)
.L_25:
        /*008c*/ 	.word	0x00000000
        /*0090*/ 	.short	0x0011
        /*0092*/ 	.short	0x0058
        /*0094*/ 	.byte	0x00, 0xf0, 0x11, 0x00


	//----- nvinfo : EIATTR_KPARAM_INFO
	.align		4
.L_26:
        /*0098*/ 	.byte	0x04, 0x17
        /*009a*/ 	.short	(.L_28 - .L_27)
.L_27:
        /*009c*/ 	.word	0x00000000
        /*00a0*/ 	.short	0x0010
        /*00a2*/ 	.short	0x0054
        /*00a4*/ 	.byte	0x00, 0xf0, 0x11, 0x00


	//----- nvinfo : EIATTR_KPARAM_INFO
	.align		4
.L_28:
        /*00a8*/ 	.byte	0x04, 0x17
        /*00aa*/ 	.short	(.L_30 - .L_29)
.L_29:
        /*00ac*/ 	.word	0x00000000
        /*00b0*/ 	.short	0x000f
        /*00b2*/ 	.short	0x0050
        /*00b4*/ 	.byte	0x00, 0xf0, 0x11, 0x00


	//----- nvinfo : EIATTR_KPARAM_INFO
	.align		4
.L_30:
        /*00b8*/ 	.byte	0x04, 0x17
        /*00ba*/ 	.short	(.L_32 - .L_31)
.L_31:
        /*00bc*/ 	.word	0x00000000
        /*00c0*/ 	.short	0x000e
        /*00c2*/ 	.short	0x004c
        /*00c4*/ 	.byte	0x00, 0xf0, 0x11, 0x00


	//----- nvinfo : EIATTR_KPARAM_INFO
	.align		4
.L_32:
        /*00c8*/ 	.byte	0x04, 0x17
        /*00ca*/ 	.short	(.L_34 - .L_33)
.L_33:
        /*00cc*/ 	.word	0x00000000
        /*00d0*/ 	.short	0x000d
        /*00d2*/ 	.short	0x0048
        /*00d4*/ 	.byte	0x00, 0xf0, 0x11, 0x00


	//----- nvinfo : EIATTR_KPARAM_INFO
	.align		4
.L_34:
        /*00d8*/ 	.byte	0x04, 0x17
        /*00da*/ 	.short	(.L_36 - .L_35)
.L_35:
        /*00dc*/ 	.word	0x00000000
        /*00e0*/ 	.short	0x000c
        /*00e2*/ 	.short	0x0044
        /*00e4*/ 	.byte	0x00, 0xf0, 0x11, 0x00


	//----- nvinfo : EIATTR_KPARAM_INFO
	.align		4
.L_36:
        /*00e8*/ 	.byte	0x04, 0x17
        /*00ea*/ 	.short	(.L_38 - .L_37)
.L_37:
        /*00ec*/ 	.word	0x00000000
        /*00f0*/ 	.short	0x000b
        /*00f2*/ 	.short	0x0040
        /*00f4*/ 	.byte	0x00, 0xf0, 0x11, 0x00


	//----- nvinfo : EIATTR_KPARAM_INFO
	.align		4
.L_38:
        /*00f8*/ 	.byte	0x04, 0x17
        /*00fa*/ 	.short	(.L_40 - .L_39)
.L_39:
        /*00fc*/ 	.word	0x00000000
        /*0100*/ 	.short	0x000a
        /*0102*/ 	.short	0x003c
        /*0104*/ 	.byte	0x00, 0xf0, 0x11, 0x00


	//----- nvinfo : EIATTR_KPARAM_INFO
	.align		4
.L_40:
        /*0108*/ 	.byte	0x04, 0x17
        /*010a*/ 	.short	(.L_42 - .L_41)
.L_41:
        /*010c*/ 	.word	0x00000000
        /*0110*/ 	.short	0x0009
        /*0112*/ 	.short	0x0038
        /*0114*/ 	.byte	0x00, 0xf0, 0x11, 0x00


	//----- nvinfo : EIATTR_KPARAM_INFO
	.align		4
.L_42:
        /*0118*/ 	.byte	0x04, 0x17
        /*011a*/ 	.short	(.L_44 - .L_43)
.L_43:
        /*011c*/ 	.word	0x00000000
        /*0120*/ 	.short	0x0008
        /*0122*/ 	.short	0x0034
        /*0124*/ 	.byte	0x00, 0xf0, 0x11, 0x00


	//----- nvinfo : EIATTR_KPARAM_INFO
	.align		4
.L_44:
        /*0128*/ 	.byte	0x04, 0x17
        /*012a*/ 	.short	(.L_46 - .L_45)
.L_45:
        /*012c*/ 	.word	0x00000000
        /*0130*/ 	.short	0x0007
        /*0132*/ 	.short	0x0030
        /*0134*/ 	.byte	0x00, 0xf0, 0x11, 0x00


	//----- nvinfo : EIATTR_KPARAM_INFO
	.align		4
.L_46:
        /*0138*/ 	.byte	0x04, 0x17
        /*013a*/ 	.short	(.L_48 - .L_47)
.L_47:
        /*013c*/ 	.word	0x00000000
        /*0140*/ 	.short	0x0006
        /*0142*/ 	.short	0x002c
        /*0144*/ 	.byte	0x00, 0xf0, 0x11, 0x00


	//----- nvinfo : EIATTR_KPARAM_INFO
	.align		4
.L_48:
        /*0148*/ 	.byte	0x04, 0x17
        /*014a*/ 	.short	(.L_50 - .L_49)
.L_49:
        /*014c*/ 	.word	0x00000000
        /*0150*/ 	.short	0x0005
        /*0152*/ 	.short	0x0028
        /*0154*/ 	.byte	0x00, 0xf0, 0x11, 0x00


	//----- nvinfo : EIATTR_KPARAM_INFO
	.align		4
.L_50:
        /*0158*/ 	.byte	0x04, 0x17
        /*015a*/ 	.short	(.L_52 - .L_51)
.L_51:
        /*015c*/ 	.word	0x00000000
        /*0160*/ 	.short	0x0004
        /*0162*/ 	.short	0x0020
        /*0164*/ 	.byte	0x00, 0xf4, 0x21, 0x00


	//----- nvinfo : EIATTR_KPARAM_INFO
	.align		4
.L_52:
        /*0168*/ 	.byte	0x04, 0x17
        /*016a*/ 	.short	(.L_54 - .L_53)
.L_53:
        /*016c*/ 	.word	0x00000000
        /*0170*/ 	.short	0x0003
        /*0172*/ 	.short	0x0018
        /*0174*/ 	.byte	0x00, 0xf4, 0x21, 0x00


	//----- nvinfo : EIATTR_KPARAM_INFO
	.align		4
.L_54:
        /*0178*/ 	.byte	0x04, 0x17
        /*017a*/ 	.short	(.L_56 - .L_55)
.L_55:
        /*017c*/ 	.word	0x00000000
        /*0180*/ 	.short	0x0002
        /*0182*/ 	.short	0x0010
        /*0184*/ 	.byte	0x00, 0xf4, 0x21, 0x00


	//----- nvinfo : EIATTR_KPARAM_INFO
	.align		4
.L_56:
        /*0188*/ 	.byte	0x04, 0x17
        /*018a*/ 	.short	(.L_58 - .L_57)
.L_57:
        /*018c*/ 	.word	0x00000000
        /*0190*/ 	.short	0x0001
        /*0192*/ 	.short	0x0008
        /*0194*/ 	.byte	0x00, 0xf4, 0x21, 0x00


	//----- nvinfo : EIATTR_KPARAM_INFO
	.align		4
.L_58:
        /*0198*/ 	.byte	0x04, 0x17
        /*019a*/ 	.short	(.L_60 - .L_59)
.L_59:
        /*019c*/ 	.word	0x00000000
        /*01a0*/ 	.short	0x0000
        /*01a2*/ 	.short	0x0000
        /*01a4*/ 	.byte	0x00, 0xf4, 0x21, 0x00


	//----- nvinfo : EIATTR_SPARSE_MMA_MASK
	.align		4
.L_60:
        /*01a8*/ 	.byte	0x03, 0x50
        /*01aa*/ 	.short	0x0000


	//----- nvinfo : EIATTR_MAXREG_COUNT
	.align		4
        /*01ac*/ 	.byte	0x03, 0x1b
        /*01ae*/ 	.short	0x0080


	//----- nvinfo : EIATTR_NUM_BARRIERS
	.align		4
        /*01b0*/ 	.byte	0x02, 0x4c
        /*01b2*/ 	.byte	0x01
	.zero		1


	//----- nvinfo : EIATTR_ANNOTATIONS
	.align		4
        /*01b4*/ 	.byte	0x04, 0x55
        /*01b6*/ 	.short	(.L_62 - .L_61)


	//   ....[0]....
.L_61:
        /*01b8*/ 	.word	0x00000001
        /*01bc*/ 	.byte	0xa0, 0x04, 0x00, 0x00, 0x01, 0x00, 0x00, 0x00, 0xb0, 0x04, 0x00, 0x00, 0x01, 0x00, 0x00, 0x00
        /* <DEDUP_REMOVED lines=498> */
        /*20ec*/ 	.byte	0xc0, 0xd4, 0x00, 0x00, 0x01, 0x00, 0x00, 0x00, 0x80, 0xd8, 0x00, 0x00


	//----- nvinfo : EIATTR_COOP_GROUP_MASK_REGIDS
	.align		4
.L_62:
        /*20f8*/ 	.byte	0x04, 0x29
        /*20fa*/ 	.short	(.L_64 - .L_63)


	//   ....[0]....
.L_63:
        /*20fc*/ 	.word	0xffffffff


	//   ....[1]....
        /*2100*/ 	.word	0xffffffff


	//   ....[2]....
        /*2104*/ 	.word	0xffffffff


	//   ....[3]....
        /*2108*/ 	.word	0xffffffff


	//   ....[4]....
        /*210c*/ 	.word	0xffffffff


	//   ....[5]....
        /*2110*/ 	.word	0xffffffff


	//   ....[6]....
        /*2114*/ 	.word	0xffffffff


	//   ....[7]....
        /*2118*/ 	.word	0xffffffff


	//----- nvinfo : EIATTR_COOP_GROUP_INSTR_OFFSETS
	.align		4
.L_64:
        /*211c*/ 	.byte	0x04, 0x28
        /*211e*/ 	.short	(.L_66 - .L_65)


	//   ....[0]....
.L_65:
        /*2120*/ 	.word	0x00005750


	//   ....[1]....
        /*2124*/ 	.word	0x000057b0


	//   ....[2]....
        /*2128*/ 	.word	0x000057c0


	//   ....[3]....
        /*212c*/ 	.word	0x000057e0


	//   ....[4]....
        /*2130*/ 	.word	0x00006e00


	//   ....[5]....
        /*2134*/ 	.word	0x00006e10


	//   ....[6]....
        /*2138*/ 	.word	0x00006f70


	//   ....[7]....
        /*213c*/ 	.word	0x00006f80


	//----- nvinfo : EIATTR_VRC_CTA_INIT_COUNT
	.align		4
.L_66:
        /*2140*/ 	.byte	0x02, 0x4a
	.zero		1
	.zero		1


	//----- nvinfo : EIATTR_EXIT_INSTR_OFFSETS
	.align		4
        /*2144*/ 	.byte	0x04, 0x1c
        /*2146*/ 	.short	(.L_68 - .L_67)


	//   ....[0]....
.L_67:
        /*2148*/ 	.word	0x0000d870


	//   ....[1]....
        /*214c*/ 	.word	0x0000d8b0


	//----- nvinfo : EIATTR_REQNTID
	.align		4
.L_68:
        /*2150*/ 	.byte	0x04, 0x10
        /*2152*/ 	.short	(.L_70 - .L_69)
.L_69:
        /*2154*/ 	.word	0x00000200
        /*2158*/ 	.word	0x00000001
        /*215c*/ 	.word	0x00000001


	//----- nvinfo : EIATTR_CBANK_PARAM_SIZE
	.align		4
.L_70:
        /*2160*/ 	.byte	0x03, 0x19
        /*2162*/ 	.short	0x0088


	//----- nvinfo : EIATTR_PARAM_CBANK
	.align		4
        /*2164*/ 	.byte	0x04, 0x0a
        /*2166*/ 	.short	(.L_72 - .L_71)
	.align		4
.L_71:
        /*2168*/ 	.word	index@(.nv.constant0.attn_fwd)
        /*216c*/ 	.short	0x0380
        /*216e*/ 	.short	0x0088


	//----- nvinfo : EIATTR_SW_WAR
	.align		4
.L_72:
        /*2170*/ 	.byte	0x04, 0x36
        /*2172*/ 	.short	(.L_74 - .L_73)
.L_73:
        /*2174*/ 	.word	0x00000008
.L_74:


//--------------------- .nv.compat                --------------------------
	.section	.nv.compat,"",@"SHT_CUDA_COMPAT_INFO"
	.align	4
        /*0000*/ 	.byte	0x02, 0x02, 0x01, 0x00, 0x02, 0x05, 0x05, 0x00, 0x02, 0x03, 0x00, 0x00, 0x02, 0x06, 0x01, 0x00


//--------------------- .nv.callgraph             --------------------------
	.section	.nv.callgraph,"",@"SHT_CUDA_CALLGRAPH"
	.align	4
	.sectionentsize	8
	.align		4
        /*0000*/ 	.word	0x00000000
	.align		4
        /*0004*/ 	.word	0xffffffff
	.align		4
        /*0008*/ 	.word	0x00000000
	.align		4
        /*000c*/ 	.word	0xfffffffe
	.align		4
        /*0010*/ 	.word	0x00000000
	.align		4
        /*0014*/ 	.word	0xfffffffd
	.align		4
        /*0018*/ 	.word	0x00000000
	.align		4
        /*001c*/ 	.word	0xfffffffc


//--------------------- .nv.constant4             --------------------------
	.section	.nv.constant4,"a",@progbits
	.align	8
	.align		8
.nv.constant4:
        /*0000*/ 	.dword	_$_str


//--------------------- .text.attn_fwd            --------------------------
	.section	.text.attn_fwd,"ax",@progbits
	.align	128
        .global         attn_fwd
        .type           attn_fwd,@function
        .size           attn_fwd,(.L_x_3 - attn_fwd)
        .other          attn_fwd,@"STO_CUDA_ENTRY STV_DEFAULT"
attn_fwd:
.text.attn_fwd:
[----:B------:R-:W0:Y:S01]  /*0000*/  LDC R1, c[0x0][0x37c] ;  /* 0x0000df00ff017b82 */ /* 0x000e220000000800 */
[----:B------:R-:W1:Y:S07]  /*0010*/  S2R R2, SR_TID.X ;  /* 0x0000000000027919 */ /* 0x000e6e0000002100 */
[----:B------:R-:W2:Y:S01]  /*0020*/  S2UR UR6, SR_CTAID.Y ;  /* 0x00000000000679c3 */ /* 0x000ea20000002600 */
[----:B------:R-:W2:Y:S01]  /*0030*/  LDCU.64 UR4, c[0x0][0x3b0] ;  /* 0x00007600ff0477ac */ /* 0x000ea20008000a00 */
[----:B0-----:R-:W-:Y:S01]  /*0040*/  VIADD R1, R1, 0xfffffca0 ;  /* 0xfffffca001017836 */ /* 0x001fe20000000000 */
[----:B------:R-:W0:Y:S01]  /*0050*/  S2R R0, SR_CTAID.X ;  /* 0x0000000000007919 */ /* 0x000e220000002500 */
[----:B------:R-:W3:Y:S04]  /*0060*/  LDCU.64 UR8, c[0x0][0x358] ;  /* 0x00006b00ff0877ac */ /* 0x000ee80008000a00 */
[----:B------:R-:W4:Y:S08]  /*0070*/  LDC R39, c[0x0][0x3b8] ;  /* 0x0000ee00ff277b82 */ /* 0x000f300000000800 */
[----:B------:R-:W5:Y:S01]  /*0080*/  LDC.64 R32, c[0x0][0x380] ;  /* 0x0000e000ff207b82 */ /* 0x000f620000000a00 */
[----:B--2---:R-:W-:-:S04]  /*0090*/  UIMAD UR4, UR6, UR4, URZ ;  /* 0x00000004060472a4 */ /* 0x004fc8000f8e02ff */
[----:B------:R-:W-:Y:S01]  /*00a0*/  USHF.L.U32 UR7, UR4, 0x1, URZ ;  /* 0x0000000104077899 */ /* 0x000fe200080006ff */
[----:B-1----:R-:W-:Y:S02]  /*00b0*/  LOP3.LUT R3, R2, 0xff, RZ, 0xc0, !PT ;  /* 0x000000ff02037812 */ /* 0x002fe400078ec0ff */
[----:B------:R-:W-:-:S03]  /*00c0*/  SHF.R.U32.HI R2, RZ, 0x8, R2 ;  /* 0x00000008ff027819 */ /* 0x000fc60000011602 */
[----:B0-----:R-:W-:Y:S01]  /*00d0*/  IMAD R0, R0, 0x100, R3 ;  /* 0x0000010000007824 */ /* 0x001fe200078e0203 */
[----:B------:R-:W-:-:S03]  /*00e0*/  SGXT.U32 R2, R2, 0x1 ;  /* 0x000000010202781a */ /* 0x000fc60000000000 */
[----:B------:R-:W-:Y:S01]  /*00f0*/  IMAD R0, R0, UR5, RZ ;  /* 0x0000000500007c24 */ /* 0x000fe2000f8e02ff */
[----:B------:R-:W-:Y:S01]  /*0100*/  UIMAD.WIDE UR4, UR4, 0x2, URZ ;  /* 0x00000002040478a5 */ /* 0x000fe2000f8e02ff */
[----:B----4-:R-:W-:Y:S02]  /*0110*/  IMAD R6, R2, R39, RZ ;  /* 0x0000002702067224 */ /* 0x010fe400078e02ff */
[C---:B------:R-:W-:Y:S02]  /*0120*/  IMAD.SHL.U32 R3, R0.reuse, 0x2, RZ ;  /* 0x0000000200037824 */ /* 0x040fe400078e00ff */
[----:B------:R-:W-:-:S03]  /*0130*/  IMAD.HI R0, R0, 0x2, RZ ;  /* 0x0000000200007827 */ /* 0x000fc600078e02ff */
[----:B-----5:R-:W-:Y:S01]  /*0140*/  IADD3 R32, P0, P1, R3, UR7, R32 ;  /* 0x0000000703207c10 */ /* 0x020fe2000f91e020 */
[C---:B------:R-:W-:Y:S01]  /*0150*/  IMAD R8, R39.reuse, 0x2, R6 ;  /* 0x0000000227087824 */ /* 0x040fe200078e0206 */
[----:B------:R-:W-:Y:S01]  /*0160*/  UMOV UR4, 0x400 ;  /* 0x0000040000047882 */ /* 0x000fe20000000000 */
[----:B------:R-:W0:Y:S01]  /*0170*/  LDCU UR7, c[0x0][0x3f0] ;  /* 0x00007e00ff0777ac */ /* 0x000e220008000800 */
[----:B------:R-:W-:Y:S02]  /*0180*/  IADD3.X R33, PT, PT, R0, UR5, R33, P0, P1 ;  /* 0x0000000500217c10 */ /* 0x000fe400087e2421 */
[C---:B------:R-:W-:Y:S02]  /*0190*/  LEA R2, P0, R6.reuse, R32, 0x1 ;  /* 0x0000002006027211 */ /* 0x040fe400078008ff */
[----:B------:R-:W-:Y:S02]  /*01a0*/  LEA R0, R39, R8, 0x1 ;  /* 0x0000000827007211 */ /* 0x000fe400078e08ff */
[----:B------:R-:W-:-:S02]  /*01b0*/  LEA.HI.X.SX32 R3, R6, R33, 0x1, P0 ;  /* 0x0000002106037211 */ /* 0x000fc400000f0eff */
[-C--:B------:R-:W-:Y:S01]  /*01c0*/  LEA R6, P0, R0, R32.reuse, 0x1 ;  /* 0x0000002000067211 */ /* 0x080fe200078008ff */
[C---:B------:R-:W-:Y:S01]  /*01d0*/  IMAD R12, R39.reuse, 0x2, R0 ;  /* 0x00000002270c7824 */ /* 0x040fe200078e0200 */
[-C--:B------:R-:W-:Y:S01]  /*01e0*/  LEA R4, P1, R8, R32.reuse, 0x1 ;  /* 0x0000002008047211 */ /* 0x080fe200078208ff */
[----:B---3--:R1:W2:Y:S01]  /*01f0*/  LDG.E.U16 R20, desc[UR8][R2.64] ;  /* 0x0000000802147981 */ /* 0x0082a2000c1e1500 */
[-C--:B------:R-:W-:Y:S01]  /*0200*/  LEA.HI.X.SX32 R7, R0, R33.reuse, 0x1, P0 ;  /* 0x0000002100077211 */ /* 0x080fe200000f0eff */
[C---:B------:R-:W-:Y:S01]  /*0210*/  IMAD R0, R39.reuse, 0x2, R12 ;  /* 0x0000000227007824 */ /* 0x040fe200078e020c */
[-C--:B------:R-:W-:Y:S02]  /*0220*/  LEA.HI.X.SX32 R5, R8, R33.reuse, 0x1, P1 ;  /* 0x0000002108057211 */ /* 0x080fe400008f0eff */
[-C--:B------:R-:W-:Y:S01]  /*0230*/  LEA R8, P0, R12, R32.reuse, 0x1 ;  /* 0x000000200c087211 */ /* 0x080fe200078008ff */
[----:B------:R-:W-:Y:S01]  /*0240*/  IMAD R14, R39, 0x2, R0 ;  /* 0x00000002270e7824 */ /* 0x000fe200078e0200 */
[----:B------:R-:W-:Y:S01]  /*0250*/  LEA R10, P1, R0, R32, 0x1 ;  /* 0x00000020000a7211 */ /* 0x000fe200078208ff */
[----:B------:R3:W4:Y:S01]  /*0260*/  LDG.E.U16 R15, desc[UR8][R4.64] ;  /* 0x00000008040f7981 */ /* 0x000722000c1e1500 */
[----:B------:R-:W-:-:S02]  /*0270*/  LEA.HI.X.SX32 R9, R12, R33, 0x1, P0 ;  /* 0x000000210c097211 */ /* 0x000fc400000f0eff */
[-C--:B------:R-:W-:Y:S01]  /*0280*/  LEA.HI.X.SX32 R11, R0, R33.reuse, 0x1, P1 ;  /* 0x00000021000b7211 */ /* 0x080fe200008f0eff */
[----:B------:R5:W4:Y:S01]  /*0290*/  LDG.E.U16 R17, desc[UR8][R6.64] ;  /* 0x0000000806117981 */ /* 0x000b22000c1e1500 */
[CC--:B------:R-:W-:Y:S01]  /*02a0*/  LEA R12, P0, R14.reuse, R32.reuse, 0x1 ;  /* 0x000000200e0c7211 */ /* 0x0c0fe200078008ff */
[C---:B------:R-:W-:Y:S02]  /*02b0*/  IMAD R0, R39.reuse, 0x2, R14 ;  /* 0x0000000227007824 */ /* 0x040fe400078e020e */
[----:B------:R0:W4:Y:S01]  /*02c0*/  LDG.E.U16 R24, desc[UR8][R8.64] ;  /* 0x0000000808187981 */ /* 0x000122000c1e1500 */
[----:B------:R-:W-:Y:S02]  /*02d0*/  LEA.HI.X.SX32 R13, R14, R33, 0x1, P0 ;  /* 0x000000210e0d7211 */ /* 0x000fe400000f0eff */
[----:B-1----:R-:W-:Y:S01]  /*02e0*/  LEA R2, P0, R0, R32, 0x1 ;  /* 0x0000002000027211 */ /* 0x002fe200078008ff */
[----:B------:R1:W4:Y:S01]  /*02f0*/  LDG.E.U16 R19, desc[UR8][R10.64] ;  /* 0x000000080a137981 */ /* 0x000322000c1e1500 */
[----:B------:R-:W-:-:S02]  /*0300*/  LEA R14, R39, R0, 0x1 ;  /* 0x00000000270e7211 */ /* 0x000fc400078e08ff */
[----:B------:R-:W-:Y:S01]  /*0310*/  LEA.HI.X.SX32 R3, R0, R33, 0x1, P0 ;  /* 0x0000002100037211 */ /* 0x000fe200000f0eff */
[----:B------:R0:W4:Y:S01]  /*0320*/  LDG.E.U16 R18, desc[UR8][R12.64] ;  /* 0x000000080c127981 */ /* 0x000122000c1e1500 */
[----:B---3--:R-:W-:-:S03]  /*0330*/  LEA R4, P0, R14, R32, 0x1 ;  /* 0x000000200e047211 */ /* 0x008fc600078008ff */
[----:B------:R3:W4:Y:S01]  /*0340*/  LDG.E.U16 R23, desc[UR8][R2.64] ;  /* 0x0000000802177981 */ /* 0x000722000c1e1500 */
[----:B------:R-:W-:-:S05]  /*0350*/  LEA.HI.X.SX32 R5, R14, R33, 0x1, P0 ;  /* 0x000000210e057211 */ /* 0x000fca00000f0eff */
[----:B------:R0:W4:Y:S01]  /*0360*/  LDG.E.U16 R22, desc[UR8][R4.64] ;  /* 0x0000000804167981 */ /* 0x000122000c1e1500 */
[----:B------:R-:W-:-:S04]  /*0370*/  IMAD R0, R39, 0x2, R14 ;  /* 0x0000000227007824 */ /* 0x000fc800078e020e */
[----:B------:R-:W-:Y:S01]  /*0380*/  IMAD R16, R39, 0x2, R0 ;  /* 0x0000000227107824 */ /* 0x000fe200078e0200 */
[----:B-----5:R-:W-:-:S04]  /*0390*/  LEA R6, P1, R0, R32, 0x1 ;  /* 0x0000002000067211 */ /* 0x020fc800078208ff */
[----:B------:R-:W-:Y:S01]  /*03a0*/  LEA.HI.X.SX32 R7, R0, R33, 0x1, P1 ;  /* 0x0000002100077211 */ /* 0x000fe200008f0eff */
[----:B------:R-:W-:Y:S01]  /*03b0*/  IMAD R0, R39, 0x2, R16 ;  /* 0x0000000227007824 */ /* 0x000fe200078e0210 */
[----:B0-----:R-:W-:-:S03]  /*03c0*/  LEA R8, P0, R16, R32, 0x1 ;  /* 0x0000002010087211 */ /* 0x001fc600078008ff */
[----:B------:R-:W5:Y:S01]  /*03d0*/  LDG.E.U16 R27, desc[UR8][R6.64] ;  /* 0x00000008061b7981 */ /* 0x000f62000c1e1500 */
[----:B------:R-:W-:Y:S01]  /*03e0*/  LEA.HI.X.SX32 R9, R16, R33, 0x1, P0 ;  /* 0x0000002110097211 */ /* 0x000fe200000f0eff */
[----:B------:R-:W-:Y:S01]  /*03f0*/  IMAD R16, R39, 0x2, R0 ;  /* 0x0000000227107824 */ /* 0x000fe200078e0200 */
[----:B-1----:R-:W-:-:S03]  /*0400*/  LEA R10, P0, R0, R32, 0x1 ;  /* 0x00000020000a7211 */ /* 0x002fc600078008ff */
[----:B------:R0:W5:Y:S01]  /*0410*/  LDG.E.U16 R21, desc[UR8][R8.64] ;  /* 0x0000000808157981 */ /* 0x000162000c1e1500 */
[-C--:B------:R-:W-:Y:S02]  /*0420*/  LEA.HI.X.SX32 R11, R0, R33.reuse, 0x1, P0 ;  /* 0x00000021000b7211 */ /* 0x080fe400000f0eff */
[C---:B------:R-:W-:Y:S02]  /*0430*/  LEA R0, R39.reuse, R16, 0x1 ;  /* 0x0000001027007211 */ /* 0x040fe400078e08ff */
[-C--:B------:R-:W-:Y:S02]  /*0440*/  LEA R12, P0, R16, R32.reuse, 0x1 ;  /* 0x00000020100c7211 */ /* 0x080fe400078008ff */
[----:B------:R-:W-:Y:S01]  /*0450*/  LEA R14, P1, R0, R32, 0x1 ;  /* 0x00000020000e7211 */ /* 0x000fe200078208ff */
[----:B---3--:R-:W-:Y:S01]  /*0460*/  IMAD R2, R39, 0x2, R0 ;  /* 0x0000000227027824 */ /* 0x008fe200078e0200 */
[----:B------:R-:W-:-:S04]  /*0470*/  LEA.HI.X.SX32 R13, R16, R33, 0x1, P0 ;  /* 0x00000021100d7211 */ /* 0x000fc800000f0eff */
[----:B------:R-:W-:Y:S01]  /*0480*/  LEA R16, P0, R2, R32, 0x1 ;  /* 0x0000002002107211 */ /* 0x000fe200078008ff */
[----:B------:R-:W3:Y:S04]  /*0490*/  LDG.E.U16 R26, desc[UR8][R12.64] ;  /* 0x000000080c1a7981 */ /* 0x000ee8000c1e1500 */
[----:B--2---:R1:W-:Y:S04]  /*04a0*/  STL [R1+0xc4], R20 ;  /* 0x0000c41401007387 */ /* 0x0043e80000100800 */
[----:B----4-:R2:W-:Y:S04]  /*04b0*/  STL [R1+0xc0], R15 ;  /* 0x0000c00f01007387 */ /* 0x0105e80000100800 */
[----:B-1----:R-:W4:Y:S01]  /*04c0*/  LDG.E.U16 R20, desc[UR8][R10.64] ;  /* 0x000000080a147981 */ /* 0x002f22000c1e1500 */
[----:B--2---:R-:W-:Y:S01]  /*04d0*/  LEA.HI.X.SX32 R15, R0, R33, 0x1, P1 ;  /* 0x00000021000f7211 */ /* 0x004fe200008f0eff */
[----:B------:R-:W-:-:S02]  /*04e0*/  IMAD R0, R39, 0x2, R2 ;  /* 0x0000000227007824 */ /* 0x000fc400078e0202 */
[----:B------:R1:W-:Y:S02]  /*04f0*/  STL [R1+0x104], R17 ;  /* 0x0001041101007387 */ /* 0x0003e40000100800 */
[C---:B------:R-:W-:Y:S02]  /*0500*/  IMAD R4, R39.reuse, 0x2, R0 ;  /* 0x0000000227047824 */ /* 0x040fe400078e0200 */
[----:B------:R2:W3:Y:S01]  /*0510*/  LDG.E.U16 R25, desc[UR8][R14.64] ;  /* 0x000000080e197981 */ /* 0x0004e2000c1e1500 */
[-C--:B-1----:R-:W-:Y:S02]  /*0520*/  LEA.HI.X.SX32 R17, R2, R33.reuse, 0x1, P0 ;  /* 0x0000002102117211 */ /* 0x082fe400000f0eff */
[CC--:B0-----:R-:W-:Y:S01]  /*0530*/  LEA R8, P0, R0.reuse, R32.reuse, 0x1 ;  /* 0x0000002000087211 */ /* 0x0c1fe200078008ff */
[----:B------:R0:W-:Y:S03]  /*0540*/  STL [R1+0x124], R24 ;  /* 0x0001241801007387 */ /* 0x0001e60000100800 */
[----:B------:R-:W-:Y:S01]  /*0550*/  LEA.HI.X.SX32 R9, R0, R33, 0x1, P0 ;  /* 0x0000002100097211 */ /* 0x000fe200000f0eff */
[----:B------:R-:W-:Y:S01]  /*0560*/  IMAD R0, R39, 0x2, R4 ;  /* 0x0000000227007824 */ /* 0x000fe200078e0204 */
[----:B------:R-:W-:Y:S04]  /*0570*/  STL [R1+0xb4], R19 ;  /* 0x0000b41301007387 */ /* 0x000fe80000100800 */
[----:B------:R1:W-:Y:S01]  /*0580*/  STL [R1+0xb0], R18 ;  /* 0x0000b01201007387 */ /* 0x0003e20000100800 */
[----:B------:R-:W-:-:S03]  /*0590*/  LEA R2, P1, R0, R32, 0x1 ;  /* 0x0000002000027211 */ /* 0x000fc600078208ff */
[----:B0-----:R0:W3:Y:S01]  /*05a0*/  LDG.E.U16 R24, desc[UR8][R16.64] ;  /* 0x0000000810187981 */ /* 0x0010e2000c1e1500 */
[-C--:B------:R-:W-:Y:S02]  /*05b0*/  LEA.HI.X.SX32 R3, R0, R33.reuse, 0x1, P1 ;  /* 0x0000002100037211 */ /* 0x080fe400008f0eff */
[C---:B-1----:R-:W-:Y:S01]  /*05c0*/  LEA R18, P0, R4.reuse, R32, 0x1 ;  /* 0x0000002004127211 */ /* 0x042fe200078008ff */
[----:B------:R1:W-:Y:S03]  /*05d0*/  STL [R1+0x100], R23 ;  /* 0x0001001701007387 */ /* 0x0003e60000100800 */
[----:B------:R-:W-:Y:S01]  /*05e0*/  LEA.HI.X.SX32 R19, R4, R33, 0x1, P0 ;  /* 0x0000002104137211 */ /* 0x000fe200000f0eff */
[----:B------:R0:W-:Y:S04]  /*05f0*/  STL [R1+0x120], R22 ;  /* 0x0001201601007387 */ /* 0x0001e80000100800 */
[----:B------:R-:W3:Y:S04]  /*0600*/  LDG.E.U16 R15, desc[UR8][R2.64] ;  /* 0x00000008020f7981 */ /* 0x000ee8000c1e1500 */
[----:B-1----:R1:W3:Y:S04]  /*0610*/  LDG.E.U16 R23, desc[UR8][R8.64] ;  /* 0x0000000808177981 */ /* 0x0022e8000c1e1500 */
[----:B0-----:R-:W3:Y:S01]  /*0620*/  LDG.E.U16 R22, desc[UR8][R18.64] ;  /* 0x0000000812167981 */ /* 0x001ee2000c1e1500 */
[----:B------:R-:W-:-:S04]  /*0630*/  LEA R6, R39, R0, 0x1 ;  /* 0x0000000027067211 */ /* 0x000fc800078e08ff */
[----:B------:R-:W-:Y:S01]  /*0640*/  LEA R4, P0, R6, R32, 0x1 ;  /* 0x0000002006047211 */ /* 0x000fe200078008ff */
[----:B------:R-:W-:-:S03]  /*0650*/  IMAD R0, R39, 0x2, R6 ;  /* 0x0000000227007824 */ /* 0x000fc600078e0206 */
[----:B------:R-:W-:Y:S01]  /*0660*/  LEA.HI.X.SX32 R5, R6, R33, 0x1, P0 ;  /* 0x0000002106057211 */ /* 0x000fe200000f0eff */
[----:B--2---:R-:W-:Y:S01]  /*0670*/  IMAD R14, R39, 0x2, R0 ;  /* 0x00000002270e7824 */ /* 0x004fe200078e0200 */
[----:B------:R-:W-:-:S04]  /*0680*/  LEA R6, P0, R0, R32, 0x1 ;  /* 0x0000002000067211 */ /* 0x000fc800078008ff */
[----:B------:R-:W-:Y:S01]  /*0690*/  LEA.HI.X.SX32 R7, R0, R33, 0x1, P0 ;  /* 0x0000002100077211 */ /* 0x000fe200000f0eff */
[----:B------:R-:W-:Y:S01]  /*06a0*/  IMAD R0, R39, 0x2, R14 ;  /* 0x0000000227007824 */ /* 0x000fe200078e020e */
[----:B------:R-:W-:-:S03]  /*06b0*/  LEA R12, P0, R14, R32, 0x1 ;  /* 0x000000200e0c7211 */ /* 0x000fc600078008ff */
[C---:B------:R-:W-:Y:S01]  /*06c0*/  IMAD R16, R39.reuse, 0x2, R0 ;  /* 0x0000000227107824 */ /* 0x040fe200078e0200 */
[-C--:B------:R-:W-:Y:S01]  /*06d0*/  LEA R10, P1, R0, R32.reuse, 0x1 ;  /* 0x00000020000a7211 */ /* 0x080fe200078208ff */
[----:B-----5:R-:W-:Y:S01]  /*06e0*/  STL [R1+0xa4], R27 ;  /* 0x0000a41b01007387 */ /* 0x020fe20000100800 */
[-C--:B------:R-:W-:Y:S02]  /*06f0*/  LEA.HI.X.SX32 R13, R14, R33.reuse, 0x1, P0 ;  /* 0x000000210e0d7211 */ /* 0x080fe400000f0eff */
[-C--:B------:R-:W-:Y:S01]  /*0700*/  LEA.HI.X.SX32 R11, R0, R33.reuse, 0x1, P1 ;  /* 0x00000021000b7211 */ /* 0x080fe200008f0eff */
[----:B------:R0:W-:Y:S01]  /*0710*/  STL [R1+0xa0], R21 ;  /* 0x0000a01501007387 */ /* 0x0001e20000100800 */
[C---:B-1----:R-:W-:Y:S02]  /*0720*/  LEA R8, P0, R16.reuse, R32, 0x1 ;  /* 0x0000002010087211 */ /* 0x042fe400078008ff */
[----:B------:R-:W-:Y:S01]  /*0730*/  LEA R0, R39, R16, 0x1 ;  /* 0x0000001027007211 */ /* 0x000fe200078e08ff */
[----:B------:R-:W2:Y:S01]  /*0740*/  LDG.E.U16 R17, desc[UR8][R12.64] ;  /* 0x000000080c117981 */ /* 0x000ea2000c1e1500 */
[----:B------:R-:W-:-:S03]  /*0750*/  LEA.HI.X.SX32 R9, R16, R33, 0x1, P0 ;  /* 0x0000002110097211 */ /* 0x000fc600000f0eff */
[----:B------:R-:W5:Y:S04]  /*0760*/  LDG.E.U16 R19, desc[UR8][R10.64] ;  /* 0x000000080a137981 */ /* 0x000f68000c1e1500 */
[----:B0-----:R0:W2:Y:S01]  /*0770*/  LDG.E.U16 R21, desc[UR8][R4.64] ;  /* 0x0000000804157981 */ /* 0x0010a2000c1e1500 */
[----:B------:R-:W-:-:S03]  /*0780*/  IMAD R14, R39, 0x2, R0 ;  /* 0x00000002270e7824 */ /* 0x000fc600078e0200 */
[----:B------:R-:W5:Y:S01]  /*0790*/  LDG.E.U16 R18, desc[UR8][R8.64] ;  /* 0x0000000808127981 */ /* 0x000f62000c1e1500 */
[----:B0-----:R-:W-:-:S04]  /*07a0*/  LEA R4, P0, R0, R32, 0x1 ;  /* 0x0000002000047211 */ /* 0x001fc800078008ff */
[----:B------:R-:W-:Y:S01]  /*07b0*/  LEA.HI.X.SX32 R5, R0, R33, 0x1, P0 ;  /* 0x0000002100057211 */ /* 0x000fe200000f0eff */
[----:B------:R-:W-:Y:S01]  /*07c0*/  IMAD R0, R39, 0x2, R14 ;  /* 0x0000000227007824 */ /* 0x000fe200078e020e */
[----:B------:R-:W-:-:S03]  /*07d0*/  LEA R2, P0, R14, R32, 0x1 ;  /* 0x000000200e027211 */ /* 0x000fc600078008ff */
[----:B------:R-:W-:Y:S01]  /*07e0*/  IMAD R16, R39, 0x2, R0 ;  /* 0x0000000227107824 */ /* 0x000fe200078e0200 */
[----:B------:R0:W5:Y:S01]  /*07f0*/  LDG.E.U16 R12, desc[UR8][R4.64] ;  /* 0x00000008040c7981 */ /* 0x000162000c1e1500 */
[----:B------:R-:W-:-:S05]  /*0800*/  LEA.HI.X.SX32 R3, R14, R33, 0x1, P0 ;  /* 0x000000210e037211 */ /* 0x000fca00000f0eff */
[----:B------:R-:W5:Y:S01]  /*0810*/  LDG.E.U16 R11, desc[UR8][R2.64] ;  /* 0x00000008020b7981 */ /* 0x000f62000c1e1500 */
[----:B0-----:R-:W-:-:S04]  /*0820*/  LEA R4, P0, R16, R32, 0x1 ;  /* 0x0000002010047211 */ /* 0x001fc800078008ff */
[----:B------:R-:W-:-:S05]  /*0830*/  LEA.HI.X.SX32 R5, R16, R33, 0x1, P0 ;  /* 0x0000002110057211 */ /* 0x000fca00000f0eff */
[----:B------:R-:W5:Y:S04]  /*0840*/  LDG.E.U16 R14, desc[UR8][R4.64] ;  /* 0x00000008040e7981 */ /* 0x000f68000c1e1500 */
[----:B----4-:R0:W-:Y:S04]  /*0850*/  STL [R1+0xfc], R20 ;  /* 0x0000fc1401007387 */ /* 0x0101e80000100800 */
[----:B0-----:R0:W4:Y:S04]  /*0860*/  LDG.E.U16 R20, desc[UR8][R6.64] ;  /* 0x0000000806147981 */ /* 0x001128000c1e1500 */
[----:B---3--:R-:W-:Y:S01]  /*0870*/  STL [R1+0x11c], R26 ;  /* 0x00011c1a01007387 */ /* 0x008fe20000100800 */
[----:B0-----:R-:W-:-:S03]  /*0880*/  LEA R6, P1, R0, R32, 0x1 ;  /* 0x0000002000067211 */ /* 0x001fc600078208ff */
[----:B------:R-:W-:Y:S01]  /*0890*/  STL [R1+0x94], R25 ;  /* 0x0000941901007387 */ /* 0x000fe20000100800 */
[----:B------:R-:W-:Y:S01]  /*08a0*/  LEA.HI.X.SX32 R7, R0, R33, 0x1, P1 ;  /* 0x0000002100077211 */ /* 0x000fe200008f0eff */
[----:B------:R-:W-:-:S05]  /*08b0*/  IMAD R0, R39, 0x2, R16 ;  /* 0x0000000227007824 */ /* 0x000fca00078e0210 */
[C---:B------:R-:W-:Y:S01]  /*08c0*/  LEA R2, P0, R0.reuse, R32, 0x1 ;  /* 0x0000002000027211 */ /* 0x040fe200078008ff */
[----:B------:R-:W-:Y:S03]  /*08d0*/  STL [R1+0x90], R24 ;  /* 0x0000901801007387 */ /* 0x000fe60000100800 */
[----:B------:R-:W-:-:S05]  /*08e0*/  LEA.HI.X.SX32 R3, R0, R33, 0x1, P0 ;  /* 0x0000002100037211 */ /* 0x000fca00000f0eff */
[----:B------:R-:W3:Y:S04]  /*08f0*/  LDG.E.U16 R13, desc[UR8][R2.64] ;  /* 0x00000008020d7981 */ /* 0x000ee8000c1e1500 */
[----:B------:R-:W-:Y:S04]  /*0900*/  STL [R1+0xf4], R23 ;  /* 0x0000f41701007387 */ /* 0x000fe80000100800 */
[----:B------:R-:W-:Y:S04]  /*0910*/  STL [R1+0x118], R22 ;  /* 0x0001181601007387 */ /* 0x000fe80000100800 */
[----:B------:R0:W-:Y:S04]  /*0920*/  STL [R1+0x84], R15 ;  /* 0x0000840f01007387 */ /* 0x0001e80000100800 */
[----:B0-----:R0:W3:Y:S01]  /*0930*/  LDG.E.U16 R15, desc[UR8][R6.64] ;  /* 0x00000008060f7981 */ /* 0x0010e2000c1e1500 */
[----:B------:R-:W-:-:S05]  /*0940*/  LEA R8, R39, R0, 0x1 ;  /* 0x0000000027087211 */ /* 0x000fca00078e08ff */
[----:B------:R-:W-:Y:S01]  /*0950*/  IMAD R0, R39, 0x2, R8 ;  /* 0x0000000227007824 */ /* 0x000fe200078e0208 */
[----:B------:R-:W-:-:S03]  /*0960*/  LEA R4, P0, R8, R32, 0x1 ;  /* 0x0000002008047211 */ /* 0x000fc600078008ff */
[C---:B------:R-:W-:Y:S01]  /*0970*/  IMAD R10, R39.reuse, 0x2, R0 ;  /* 0x00000002270a7824 */ /* 0x040fe200078e0200 */
[-C--:B0-----:R-:W-:Y:S02]  /*0980*/  LEA R6, P1, R0, R32.reuse, 0x1 ;  /* 0x0000002000067211 */ /* 0x081fe400078208ff */
[-C--:B------:R-:W-:Y:S02]  /*0990*/  LEA.HI.X.SX32 R5, R8, R33.reuse, 0x1, P0 ;  /* 0x0000002108057211 */ /* 0x080fe400000f0eff */
[----:B------:R-:W-:Y:S01]  /*09a0*/  LEA.HI.X.SX32 R7, R0, R33, 0x1, P1 ;  /* 0x0000002100077211 */ /* 0x000fe200008f0eff */
[----:B------:R-:W-:Y:S01]  /*09b0*/  IMAD R0, R39, 0x2, R10 ;  /* 0x0000000227007824 */ /* 0x000fe200078e020a */
[----:B------:R-:W-:-:S03]  /*09c0*/  LEA R2, P0, R10, R32, 0x1 ;  /* 0x000000200a027211 */ /* 0x000fc600078008ff */
[----:B------:R-:W-:Y:S01]  /*09d0*/  IMAD R8, R39, 0x2, R0 ;  /* 0x0000000227087824 */ /* 0x000fe200078e0200 */
[----:B------:R-:W-:Y:S01]  /*09e0*/  LEA.HI.X.SX32 R3, R10, R33, 0x1, P0 ;  /* 0x000000210a037211 */ /* 0x000fe200000f0eff */
[----:B------:R-:W3:Y:S04]  /*09f0*/  LDG.E.U16 R9, desc[UR8][R6.64] ;  /* 0x0000000806097981 */ /* 0x000ee8000c1e1500 */
[----:B--2---:R-:W-:Y:S04]  /*0a00*/  STL [R1+0x80], R21 ;  /* 0x0000801501007387 */ /* 0x004fe80000100800 */
[----:B------:R-:W2:Y:S04]  /*0a10*/  LDG.E.U16 R16, desc[UR8][R2.64] ;  /* 0x0000000802107981 */ /* 0x000ea8000c1e1500 */
[----:B----4-:R-:W-:Y:S04]  /*0a20*/  STL [R1+0xf0], R20 ;  /* 0x0000f01401007387 */ /* 0x010fe80000100800 */
[----:B------:R0:W-:Y:S04]  /*0a30*/  STL [R1+0x114], R17 ;  /* 0x0001141101007387 */ /* 0x0001e80000100800 */
[----:B0-----:R0:W4:Y:S02]  /*0a40*/  LDG.E.U16 R17, desc[UR8][R4.64] ;  /* 0x0000000804117981 */ /* 0x001124000c1e1500 */
[----:B0-----:R-:W-:-:S04]  /*0a50*/  LEA R4, P0, R0, R32, 0x1 ;  /* 0x0000002000047211 */ /* 0x001fc800078008ff */
[----:B------:R-:W-:Y:S02]  /*0a60*/  LEA.HI.X.SX32 R5, R0, R33, 0x1, P0 ;  /* 0x0000002100057211 */ /* 0x000fe400000f0eff */
[C---:B------:R-:W-:Y:S01]  /*0a70*/  LEA R0, R39.reuse, R8, 0x1 ;  /* 0x0000000827007211 */ /* 0x040fe200078e08ff */
[----:B-----5:R-:W-:Y:S01]  /*0a80*/  STL [R1+0x74], R19 ;  /* 0x0000741301007387 */ /* 0x020fe20000100800 */
[-C--:B------:R-:W-:Y:S02]  /*0a90*/  LEA R2, P0, R8, R32.reuse, 0x1 ;  /* 0x0000002008027211 */ /* 0x080fe400078008ff */
[----:B------:R-:W-:Y:S01]  /*0aa0*/  LEA R6, P1, R0, R32, 0x1 ;  /* 0x0000002000067211 */ /* 0x000fe200078208ff */
[----:B------:R-:W-:Y:S01]  /*0ab0*/  STL [R1+0x70], R18 ;  /* 0x0000701201007387 */ /* 0x000fe20000100800 */
[----:B------:R-:W-:-:S03]  /*0ac0*/  IMAD R10, R39, 0x2, R0 ;  /* 0x00000002270a7824 */ /* 0x000fc600078e0200 */
[----:B------:R0:W-:Y:S01]  /*0ad0*/  STL [R1+0xec], R12 ;  /* 0x0000ec0c01007387 */ /* 0x0001e20000100800 */
[-C--:B------:R-:W-:Y:S02]  /*0ae0*/  LEA.HI.X.SX32 R3, R8, R33.reuse, 0x1, P0 ;  /* 0x0000002108037211 */ /* 0x080fe400000f0eff */
[----:B------:R-:W-:Y:S01]  /*0af0*/  LEA.HI.X.SX32 R7, R0, R33, 0x1, P1 ;  /* 0x0000002100077211 */ /* 0x000fe200008f0eff */
[----:B------:R-:W-:Y:S01]  /*0b00*/  IMAD R0, R39, 0x2, R10 ;  /* 0x0000000227007824 */ /* 0x000fe200078e020a */
[----:B0-----:R0:W5:Y:S04]  /*0b10*/  LDG.E.U16 R12, desc[UR8][R4.64] ;  /* 0x00000008040c7981 */ /* 0x001168000c1e1500 */
[----:B------:R1:W-:Y:S01]  /*0b20*/  STL [R1+0x110], R11 ;  /* 0x0001100b01007387 */ /* 0x0003e20000100800 */
[----:B0-----:R-:W-:-:S03]  /*0b30*/  LEA R4, P0, R10, R32, 0x1 ;  /* 0x000000200a047211 */ /* 0x001fc600078008ff */
[----:B---3--:R0:W-:Y:S01]  /*0b40*/  STL [R1+0x64], R15 ;  /* 0x0000640f01007387 */ /* 0x0081e20000100800 */
[----:B------:R-:W-:-:S03]  /*0b50*/  LEA.HI.X.SX32 R5, R10, R33, 0x1, P0 ;  /* 0x000000210a057211 */ /* 0x000fc600000f0eff */
[----:B-1----:R1:W3:Y:S04]  /*0b60*/  LDG.E.U16 R11, desc[UR8][R2.64] ;  /* 0x00000008020b7981 */ /* 0x0022e8000c1e1500 */
[----:B0-----:R-:W3:Y:S01]  /*0b70*/  LDG.E.U16 R15, desc[UR8][R6.64] ;  /* 0x00000008060f7981 */ /* 0x001ee2000c1e1500 */
[----:B-1----:R-:W-:-:S03]  /*0b80*/  LEA R2, P0, R0, R32, 0x1 ;  /* 0x0000002000027211 */ /* 0x002fc600078008ff */
[----:B------:R0:W-:Y:S01]  /*0b90*/  STL [R1+0x60], R14 ;  /* 0x0000600e01007387 */ /* 0x0001e20000100800 */
[----:B------:R-:W-:-:S03]  /*0ba0*/  LEA.HI.X.SX32 R3, R0, R33, 0x1, P0 ;  /* 0x0000002100037211 */ /* 0x000fc600000f0eff */
[----:B------:R1:W-:Y:S04]  /*0bb0*/  STL [R1+0xe4], R13 ;  /* 0x0000e40d01007387 */ /* 0x0003e80000100800 */
[----:B0-----:R0:W3:Y:S04]  /*0bc0*/  LDG.E.U16 R14, desc[UR8][R4.64] ;  /* 0x00000008040e7981 */ /* 0x0010e8000c1e1500 */
[----:B-1----:R1:W3:Y:S01]  /*0bd0*/  LDG.E.U16 R13, desc[UR8][R2.64] ;  /* 0x00000008020d7981 */ /* 0x0022e2000c1e1500 */
[----:B------:R-:W-:-:S04]  /*0be0*/  IMAD R8, R39, 0x2, R0 ;  /* 0x0000000227087824 */ /* 0x000fc800078e0200 */
[----:B------:R-:W-:Y:S01]  /*0bf0*/  IMAD R0, R39, 0x2, R8 ;  /* 0x0000000227007824 */ /* 0x000fe200078e0208 */
[----:B0-----:R-:W-:-:S04]  /*0c00*/  LEA R4, P0, R8, R32, 0x1 ;  /* 0x0000002008047211 */ /* 0x001fc800078008ff */
[----:B------:R-:W-:Y:S02]  /*0c10*/  LEA R6, P1, R0, R32, 0x1 ;  /* 0x0000002000067211 */ /* 0x000fe400078208ff */
[C---:B------:R-:W-:Y:S02]  /*0c20*/  LEA R10, R39.reuse, R0, 0x1 ;  /* 0x00000000270a7211 */ /* 0x040fe400078e08ff */
[-C--:B------:R-:W-:Y:S02]  /*0c30*/  LEA.HI.X.SX32 R5, R8, R33.reuse, 0x1, P0 ;  /* 0x0000002108057211 */ /* 0x080fe400000f0eff */
[----:B------:R-:W-:Y:S01]  /*0c40*/  LEA.HI.X.SX32 R7, R0, R33, 0x1, P1 ;  /* 0x0000002100077211 */ /* 0x000fe200008f0eff */
[----:B------:R-:W-:Y:S01]  /*0c50*/  IMAD R0, R39, 0x2, R10 ;  /* 0x0000000227007824 */ /* 0x000fe200078e020a */
[----:B-1----:R-:W-:-:S04]  /*0c60*/  LEA R2, P0, R10, R32, 0x1 ;  /* 0x000000200a027211 */ /* 0x002fc800078008ff */
[----:B------:R-:W-:Y:S01]  /*0c70*/  LEA.HI.X.SX32 R3, R10, R33, 0x1, P0 ;  /* 0x000000210a037211 */ /* 0x000fe200000f0eff */
[----:B------:R-:W-:Y:S01]  /*0c80*/  IMAD R8, R39, 0x2, R0 ;  /* 0x0000000227087824 */ /* 0x000fe200078e0200 */
[----:B----4-:R0:W-:Y:S04]  /*0c90*/  STL [R1+0x10c], R17 ;  /* 0x00010c1101007387 */ /* 0x0101e80000100800 */
[----:B------:R1:W-:Y:S04]  /*0ca0*/  STL [R1+0x54], R9 ;  /* 0x0000540901007387 */ /* 0x0003e80000100800 */
[----:B0-----:R0:W4:Y:S04]  /*0cb0*/  LDG.E.U16 R17, desc[UR8][R4.64] ;  /* 0x0000000804117981 */ /* 0x001128000c1e1500 */
[----:B-1----:R1:W4:Y:S01]  /*0cc0*/  LDG.E.U16 R9, desc[UR8][R6.64] ;  /* 0x0000000806097981 */ /* 0x002322000c1e1500 */
[----:B0-----:R-:W-:-:S03]  /*0cd0*/  LEA R4, P0, R0, R32, 0x1 ;  /* 0x0000002000047211 */ /* 0x001fc600078008ff */
[----:B--2---:R0:W-:Y:S01]  /*0ce0*/  STL [R1+0x50], R16 ;  /* 0x0000501001007387 */ /* 0x0041e20000100800 */
[----:B------:R-:W-:Y:S01]  /*0cf0*/  LEA.HI.X.SX32 R5, R0, R33, 0x1, P0 ;  /* 0x0000002100057211 */ /* 0x000fe200000f0eff */
[C---:B------:R-:W-:Y:S02]  /*0d00*/  IMAD R0, R39.reuse, 0x2, R8 ;  /* 0x0000000227007824 */ /* 0x040fe400078e0208 */
[----:B0-----:R0:W2:Y:S02]  /*0d10*/  LDG.E.U16 R16, desc[UR8][R2.64] ;  /* 0x0000000802107981 */ /* 0x0010a4000c1e1500 */
[----:B------:R-:W-:Y:S01]  /*0d20*/  IMAD R10, R39, 0x2, R0 ;  /* 0x00000002270a7824 */ /* 0x000fe200078e0200 */
[-C--:B-1----:R-:W-:Y:S01]  /*0d30*/  LEA R6, P1, R0, R32.reuse, 0x1 ;  /* 0x0000002000067211 */ /* 0x082fe200078208ff */
[----:B-----5:R1:W-:Y:S01]  /*0d40*/  STL [R1+0xe0], R12 ;  /* 0x0000e00c01007387 */ /* 0x0203e20000100800 */
[----:B0-----:R-:W-:-:S03]  /*0d50*/  LEA R2, P0, R8, R32, 0x1 ;  /* 0x0000002008027211 */ /* 0x001fc600078008ff */
[----:B-1----:R0:W5:Y:S01]  /*0d60*/  LDG.E.U16 R12, desc[UR8][R4.64] ;  /* 0x00000008040c7981 */ /* 0x002162000c1e1500 */
[-C--:B------:R-:W-:Y:S02]  /*0d70*/  LEA.HI.X.SX32 R3, R8, R33.reuse, 0x1, P0 ;  /* 0x0000002108037211 */ /* 0x080fe400000f0eff */
[----:B------:R-:W-:Y:S02]  /*0d80*/  LEA.HI.X.SX32 R7, R0, R33, 0x1, P1 ;  /* 0x0000002100077211 */ /* 0x000fe400008f0eff */
[----:B------:R-:W-:Y:S01]  /*0d90*/  LEA R0, R39, R10, 0x1 ;  /* 0x0000000a27007211 */ /* 0x000fe200078e08ff */
[----:B---3--:R1:W-:Y:S01]  /*0da0*/  STL [R1+0x108], R11 ;  /* 0x0001080b01007387 */ /* 0x0083e20000100800 */
[----:B0-----:R-:W-:-:S03]  /*0db0*/  LEA R4, P0, R10, R32, 0x1 ;  /* 0x000000200a047211 */ /* 0x001fc600078008ff */
[----:B------:R0:W-:Y:S01]  /*0dc0*/  STL [R1+0x4c], R15 ;  /* 0x00004c0f01007387 */ /* 0x0001e20000100800 */
        /* <DEDUP_REMOVED lines=11> */
[----:B0-----:R-:W-:-:S03]  /*0e80*/  LEA R4, P0, R8, R32, 0x1 ;  /* 0x0000002008047211 */ /* 0x001fc600078008ff */
[C---:B------:R-:W-:Y:S01]  /*0e90*/  IMAD R0, R39.reuse, 0x2, R10 ;  /* 0x0000000227007824 */ /* 0x040fe200078e020a */
[-C--:B------:R-:W-:Y:S02]  /*0ea0*/  LEA R6, P1, R10, R32.reuse, 0x1 ;  /* 0x000000200a067211 */ /* 0x080fe400078208ff */
[-C--:B------:R-:W-:Y:S01]  /*0eb0*/  LEA.HI.X.SX32 R5, R8, R33.reuse, 0x1, P0 ;  /* 0x0000002108057211 */ /* 0x080fe200000f0eff */
[C---:B------:R-:W-:Y:S01]  /*0ec0*/  IMAD R8, R39.reuse, 0x2, R0 ;  /* 0x0000000227087824 */ /* 0x040fe200078e0200 */
[----:B-1----:R-:W-:Y:S02]  /*0ed0*/  LEA R2, P0, R0, R32, 0x1 ;  /* 0x0000002000027211 */ /* 0x002fe400078008ff */
[-C--:B------:R-:W-:Y:S02]  /*0ee0*/  LEA.HI.X.SX32 R7, R10, R33.reuse, 0x1, P1 ;  /* 0x000000210a077211 */ /* 0x080fe400008f0eff */
[----:B------:R-:W-:Y:S01]  /*0ef0*/  LEA.HI.X.SX32 R3, R0, R33, 0x1, P0 ;  /* 0x0000002100037211 */ /* 0x000fe200000f0eff */
[----:B------:R0:W3:Y:S01]  /*0f00*/  LDG.E.U16 R10, desc[UR8][R4.64] ;  /* 0x00000008040a7981 */ /* 0x0000e2000c1e1500 */
[----:B------:R-:W-:-:S02]  /*0f10*/  LEA R0, R39, R8, 0x1 ;  /* 0x0000000827007211 */ /* 0x000fc400078e08ff */
[----:B0-----:R-:W-:-:S04]  /*0f20*/  LEA R4, P0, R8, R32, 0x1 ;  /* 0x0000002008047211 */ /* 0x001fc800078008ff */
[----:B------:R-:W-:Y:S01]  /*0f30*/  LEA.HI.X.SX32 R5, R8, R33, 0x1, P0 ;  /* 0x0000002108057211 */ /* 0x000fe200000f0eff */
[----:B----4-:R-:W-:Y:S04]  /*0f40*/  STL [R1+0xf8], R17 ;  /* 0x0000f81101007387 */ /* 0x010fe80000100800 */
[----:B------:R0:W-:Y:S04]  /*0f50*/  STL [R1+0x40], R9 ;  /* 0x0000400901007387 */ /* 0x0001e80000100800 */
[----:B0-----:R0:W4:Y:S04]  /*0f60*/  LDG.E.U16 R9, desc[UR8][R6.64] ;  /* 0x0000000806097981 */ /* 0x001128000c1e1500 */
[----:B--2---:R1:W-:Y:S01]  /*0f70*/  STL [R1+0x3c], R16 ;  /* 0x00003c1001007387 */ /* 0x0043e20000100800 */
[----:B0-----:R-:W-:-:S03]  /*0f80*/  IMAD R7, R39, 0x2, R0 ;  /* 0x0000000227077824 */ /* 0x001fc600078e0200 */
[----:B-1----:R0:W2:Y:S01]  /*0f90*/  LDG.E.U16 R16, desc[UR8][R2.64] ;  /* 0x0000000802107981 */ /* 0x0020a2000c1e1500 */
[----:B------:R-:W-:Y:S01]  /*0fa0*/  IMAD R8, R39, 0x2, R7 ;  /* 0x0000000227087824 */ /* 0x000fe200078e0207 */
[-C--:B------:R-:W-:Y:S02]  /*0fb0*/  LEA R6, P1, R7, R32.reuse, 0x1 ;  /* 0x0000002007067211 */ /* 0x080fe400078208ff */
[----:B-----5:R1:W-:Y:S01]  /*0fc0*/  STL [R1+0xd4], R12 ;  /* 0x0000d40c01007387 */ /* 0x0203e20000100800 */
[----:B0-----:R-:W-:-:S03]  /*0fd0*/  LEA R2, P0, R0, R32, 0x1 ;  /* 0x0000002000027211 */ /* 0x001fc600078008ff */
[----:B-1----:R0:W5:Y:S01]  /*0fe0*/  LDG.E.U16 R12, desc[UR8][R4.64] ;  /* 0x00000008040c7981 */ /* 0x002162000c1e1500 */
[-C--:B------:R-:W-:Y:S01]  /*0ff0*/  LEA.HI.X.SX32 R3, R0, R33.reuse, 0x1, P0 ;  /* 0x0000002100037211 */ /* 0x080fe200000f0eff */
[----:B------:R-:W-:Y:S01]  /*1000*/  IMAD R0, R39, 0x2, R8 ;  /* 0x0000000227007824 */ /* 0x000fe200078e0208 */
[----:B------:R-:W-:Y:S01]  /*1010*/  LEA.HI.X.SX32 R7, R7, R33, 0x1, P1 ;  /* 0x0000002107077211 */ /* 0x000fe200008f0eff */
[----:B---3--:R1:W-:Y:S01]  /*1020*/  STL [R1+0xe8], R11 ;  /* 0x0000e80b01007387 */ /* 0x0083e20000100800 */
[----:B0-----:R-:W-:-:S03]  /*1030*/  LEA R4, P0, R8, R32, 0x1 ;  /* 0x0000002008047211 */ /* 0x001fc600078008ff */
[----:B------:R0:W-:Y:S01]  /*1040*/  STL [R1+0x34], R15 ;  /* 0x0000340f01007387 */ /* 0x0001e20000100800 */
[----:B------:R-:W-:-:S03]  /*1050*/  LEA.HI.X.SX32 R5, R8, R33, 0x1, P0 ;  /* 0x0000002108057211 */ /* 0x000fc600000f0eff */
[----:B-1----:R1:W3:Y:S04]  /*1060*/  LDG.E.U16 R11, desc[UR8][R2.64] ;  /* 0x00000008020b7981 */ /* 0x0022e8000c1e1500 */
[----:B0-----:R0:W3:Y:S01]  /*1070*/  LDG.E.U16 R15, desc[UR8][R6.64] ;  /* 0x00000008060f7981 */ /* 0x0010e2000c1e1500 */
[----:B-1----:R-:W-:-:S03]  /*1080*/  LEA R2, P0, R0, R32, 0x1 ;  /* 0x0000002000027211 */ /* 0x002fc600078008ff */
[----:B------:R1:W-:Y:S01]  /*1090*/  STL [R1+0x30], R14 ;  /* 0x0000300e01007387 */ /* 0x0003e20000100800 */
[----:B------:R-:W-:-:S03]  /*10a0*/  LEA.HI.X.SX32 R3, R0, R33, 0x1, P0 ;  /* 0x0000002100037211 */ /* 0x000fc600000f0eff */
[----:B------:R0:W-:Y:S04]  /*10b0*/  STL [R1+0xd0], R13 ;  /* 0x0000d00d01007387 */ /* 0x0001e80000100800 */
[----:B-1----:R1:W3:Y:S04]  /*10c0*/  LDG.E.U16 R14, desc[UR8][R4.64] ;  /* 0x00000008040e7981 */ /* 0x0022e8000c1e1500 */
[----:B0-----:R0:W3:Y:S01]  /*10d0*/  LDG.E.U16 R13, desc[UR8][R2.64] ;  /* 0x00000008020d7981 */ /* 0x0010e2000c1e1500 */
[----:B------:R-:W-:-:S05]  /*10e0*/  IMAD R8, R39, 0x2, R0 ;  /* 0x0000000227087824 */ /* 0x000fca00078e0200 */
[----:B------:R-:W-:Y:S02]  /*10f0*/  LEA R7, R39, R8, 0x1 ;  /* 0x0000000827077211 */ /* 0x000fe400078e08ff */
[----:B-1----:R-:W-:-:S03]  /*1100*/  LEA R4, P0, R8, R32, 0x1 ;  /* 0x0000002008047211 */ /* 0x002fc600078008ff */
[----:B------:R-:W-:Y:S01]  /*1110*/  IMAD R0, R39, 0x2, R7 ;  /* 0x0000000227007824 */ /* 0x000fe200078e0207 */
[-C--:B------:R-:W-:Y:S02]  /*1120*/  LEA R6, P1, R7, R32.reuse, 0x1 ;  /* 0x0000002007067211 */ /* 0x080fe400078208ff */
[-C--:B------:R-:W-:Y:S01]  /*1130*/  LEA.HI.X.SX32 R5, R8, R33.reuse, 0x1, P0 ;  /* 0x0000002108057211 */ /* 0x080fe200000f0eff */
[----:B------:R-:W-:Y:S01]  /*1140*/  IMAD R8, R39, 0x2, R0 ;  /* 0x0000000227087824 */ /* 0x000fe200078e0200 */
[CC--:B0-----:R-:W-:Y:S02]  /*1150*/  LEA R2, P0, R0.reuse, R32.reuse, 0x1 ;  /* 0x0000002000027211 */ /* 0x0c1fe400078008ff */
[-C--:B------:R-:W-:Y:S02]  /*1160*/  LEA.HI.X.SX32 R7, R7, R33.reuse, 0x1, P1 ;  /* 0x0000002107077211 */ /* 0x080fe400008f0eff */
[----:B------:R-:W-:Y:S01]  /*1170*/  LEA.HI.X.SX32 R3, R0, R33, 0x1, P0 ;  /* 0x0000002100037211 */ /* 0x000fe200000f0eff */
[----:B------:R-:W-:Y:S01]  /*1180*/  IMAD R0, R39, 0x2, R8 ;  /* 0x0000000227007824 */ /* 0x000fe200078e0208 */
[----:B------:R0:W-:Y:S04]  /*1190*/  STL [R1+0xd8], R10 ;  /* 0x0000d80a01007387 */ /* 0x0001e80000100800 */
[----:B0-----:R0:W3:Y:S02]  /*11a0*/  LDG.E.U16 R10, desc[UR8][R4.64] ;  /* 0x00000008040a7981 */ /* 0x0010e4000c1e1500 */
[----:B0-----:R-:W-:-:S04]  /*11b0*/  LEA R4, P0, R8, R32, 0x1 ;  /* 0x0000002008047211 */ /* 0x001fc800078008ff */
[----:B------:R-:W-:Y:S01]  /*11c0*/  LEA.HI.X.SX32 R5, R8, R33, 0x1, P0 ;  /* 0x0000002108057211 */ /* 0x000fe200000f0eff */
[----:B----4-:R0:W-:Y:S04]  /*11d0*/  STL [R1+0x2c], R9 ;  /* 0x00002c0901007387 */ /* 0x0101e80000100800 */
[----:B0-----:R0:W4:Y:S04]  /*11e0*/  LDG.E.U16 R9, desc[UR8][R6.64] ;  /* 0x0000000806097981 */ /* 0x001128000c1e1500 */
[----:B--2---:R1:W-:Y:S01]  /*11f0*/  STL [R1+0x24], R16 ;  /* 0x0000241001007387 */ /* 0x0043e20000100800 */
[----:B0-----:R-:W-:-:S05]  /*1200*/  IMAD R7, R39, 0x2, R0 ;  /* 0x0000000227077824 */ /* 0x001fca00078e0200 */
[----:B------:R-:W-:Y:S01]  /*1210*/  LEA R8, R39, R7, 0x1 ;  /* 0x0000000727087211 */ /* 0x000fe200078e08ff */
[----:B-1----:R0:W2:Y:S01]  /*1220*/  LDG.E.U16 R16, desc[UR8][R2.64] ;  /* 0x0000000802107981 */ /* 0x0020a2000c1e1500 */
[----:B------:R-:W-:-:S03]  /*1230*/  LEA R6, P1, R7, R32, 0x1 ;  /* 0x0000002007067211 */ /* 0x000fc600078208ff */
[----:B-----5:R1:W-:Y:S01]  /*1240*/  STL [R1+0xcc], R12 ;  /* 0x0000cc0c01007387 */ /* 0x0203e20000100800 */
[----:B0-----:R-:W-:-:S04]  /*1250*/  LEA R2, P0, R0, R32, 0x1 ;  /* 0x0000002000027211 */ /* 0x001fc800078008ff */
[-C--:B------:R-:W-:Y:S01]  /*1260*/  LEA.HI.X.SX32 R3, R0, R33.reuse, 0x1, P0 ;  /* 0x0000002100037211 */ /* 0x080fe200000f0eff */
[----:B-1----:R0:W5:Y:S01]  /*1270*/  LDG.E.U16 R12, desc[UR8][R4.64] ;  /* 0x00000008040c7981 */ /* 0x002162000c1e1500 */
[----:B------:R-:W-:Y:S01]  /*1280*/  IMAD R0, R39, 0x2, R8 ;  /* 0x0000000227007824 */ /* 0x000fe200078e0208 */
[-C--:B------:R-:W-:Y:S02]  /*1290*/  LEA.HI.X.SX32 R7, R7, R33.reuse, 0x1, P1 ;  /* 0x0000002107077211 */ /* 0x080fe400008f0eff */
[CC--:B0-----:R-:W-:Y:S01]  /*12a0*/  LEA R4, P0, R8.reuse, R32.reuse, 0x1 ;  /* 0x0000002008047211 */ /* 0x0c1fe200078008ff */
[----:B---3--:R0:W-:Y:S03]  /*12b0*/  STL [R1+0xc8], R11 ;  /* 0x0000c80b01007387 */ /* 0x0081e60000100800 */
[----:B------:R-:W-:Y:S01]  /*12c0*/  LEA.HI.X.SX32 R5, R8, R33, 0x1, P0 ;  /* 0x0000002108057211 */ /* 0x000fe200000f0eff */
[----:B------:R-:W-:Y:S01]  /*12d0*/  IMAD R8, R39, 0x2, R0 ;  /* 0x0000000227087824 */ /* 0x000fe200078e0200 */
[----:B------:R1:W-:Y:S04]  /*12e0*/  STL [R1+0x20], R15 ;  /* 0x0000200f01007387 */ /* 0x0003e80000100800 */
[----:B0-----:R0:W3:Y:S04]  /*12f0*/  LDG.E.U16 R11, desc[UR8][R2.64] ;  /* 0x00000008020b7981 */ /* 0x0010e8000c1e1500 */
[----:B-1----:R1:W3:Y:S01]  /*1300*/  LDG.E.U16 R15, desc[UR8][R6.64] ;  /* 0x00000008060f7981 */ /* 0x0022e2000c1e1500 */
[----:B0-----:R-:W-:-:S03]  /*1310*/  LEA R2, P0, R0, R32, 0x1 ;  /* 0x0000002000027211 */ /* 0x001fc600078008ff */
[----:B------:R0:W-:Y:S01]  /*1320*/  STL [R1+0x1c], R14 ;  /* 0x00001c0e01007387 */ /* 0x0001e20000100800 */
[----:B-1----:R-:W-:Y:S01]  /*1330*/  IMAD R7, R39, 0x2, R8 ;  /* 0x0000000227077824 */ /* 0x002fe200078e0208 */
[----:B------:R-:W-:-:S03]  /*1340*/  LEA.HI.X.SX32 R3, R0, R33, 0x1, P0 ;  /* 0x0000002100037211 */ /* 0x000fc600000f0eff */
[----:B------:R-:W-:Y:S01]  /*1350*/  IMAD R0, R39, 0x2, R7 ;  /* 0x0000000227007824 */ /* 0x000fe200078e0207 */
[----:B0-----:R0:W3:Y:S04]  /*1360*/  LDG.E.U16 R14, desc[UR8][R4.64] ;  /* 0x00000008040e7981 */ /* 0x0010e8000c1e1500 */
[----:B------:R1:W-:Y:S01]  /*1370*/  STL [R1+0xbc], R13 ;  /* 0x0000bc0d01007387 */ /* 0x0003e20000100800 */
[----:B0-----:R-:W-:-:S04]  /*1380*/  LEA R4, P0, R8, R32, 0x1 ;  /* 0x0000002008047211 */ /* 0x001fc800078008ff */
[----:B------:R-:W-:Y:S01]  /*1390*/  LEA.HI.X.SX32 R5, R8, R33, 0x1, P0 ;  /* 0x0000002108057211 */ /* 0x000fe200000f0eff */
[----:B-1----:R0:W3:Y:S02]  /*13a0*/  LDG.E.U16 R13, desc[UR8][R2.64] ;  /* 0x00000008020d7981 */ /* 0x0020e4000c1e1500 */
[----:B0-----:R-:W-:-:S04]  /*13b0*/  LEA R2, P0, R0, R32, 0x1 ;  /* 0x0000002000027211 */ /* 0x001fc800078008ff */
[----:B------:R-:W-:-:S05]  /*13c0*/  LEA.HI.X.SX32 R3, R0, R33, 0x1, P0 ;  /* 0x0000002100037211 */ /* 0x000fca00000f0eff */
[----:B------:R-:W3:Y:S01]  /*13d0*/  LDG.E.U16 R61, desc[UR8][R2.64] ;  /* 0x00000008023d7981 */ /* 0x000ee2000c1e1500 */
[----:B------:R-:W-:Y:S02]  /*13e0*/  LEA R6, P1, R7, R32, 0x1 ;  /* 0x0000002007067211 */ /* 0x000fe400078208ff */
[----:B------:R-:W-:Y:S02]  /*13f0*/  LEA R8, R39, R0, 0x1 ;  /* 0x0000000027087211 */ /* 0x000fe400078e08ff */
[----:B------:R-:W-:Y:S01]  /*1400*/  LEA.HI.X.SX32 R7, R7, R33, 0x1, P1 ;  /* 0x0000002107077211 */ /* 0x000fe200008f0eff */
[----:B------:R0:W-:Y:S02]  /*1410*/  STL [R1+0xb8], R10 ;  /* 0x0000b80a01007387 */ /* 0x0001e40000100800 */
[----:B------:R-:W-:Y:S02]  /*1420*/  IMAD R0, R39, 0x2, R8 ;  /* 0x0000000227007824 */ /* 0x000fe400078e0208 */
[----:B0-----:R0:W5:Y:S02]  /*1430*/  LDG.E.U16 R10, desc[UR8][R4.64] ;  /* 0x00000008040a7981 */ /* 0x001164000c1e1500 */
[----:B0-----:R-:W-:-:S04]  /*1440*/  LEA R4, P0, R8, R32, 0x1 ;  /* 0x0000002008047211 */ /* 0x001fc800078008ff */
[----:B------:R-:W-:Y:S02]  /*1450*/  LEA.HI.X.SX32 R5, R8, R33, 0x1, P0 ;  /* 0x0000002108057211 */ /* 0x000fe400000f0eff */
[----:B------:R-:W-:-:S04]  /*1460*/  LEA R2, P0, R0, R32, 0x1 ;  /* 0x0000002000027211 */ /* 0x000fc800078008ff */
[----:B------:R-:W-:Y:S01]  /*1470*/  LEA.HI.X.SX32 R3, R0, R33, 0x1, P0 ;  /* 0x0000002100037211 */ /* 0x000fe200000f0eff */
[----:B----4-:R0:W-:Y:S04]  /*1480*/  STL [R1+0x14], R9 ;  /* 0x0000140901007387 */ /* 0x0101e80000100800 */
[----:B0-----:R0:W4:Y:S02]  /*1490*/  LDG.E.U16 R9, desc[UR8][R6.64] ;  /* 0x0000000806097981 */ /* 0x001124000c1e1500 */
[C---:B0-----:R-:W-:Y:S02]  /*14a0*/  IMAD R7, R39.reuse, 0x2, R0 ;  /* 0x0000000227077824 */ /* 0x041fe400078e0200 */
[----:B--2---:R-:W-:Y:S02]  /*14b0*/  STL [R1+0x10], R16 ;  /* 0x0000101001007387 */ /* 0x004fe40000100800 */
[----:B------:R-:W-:Y:S01]  /*14c0*/  IMAD R8, R39, 0x2, R7 ;  /* 0x0000000227087824 */ /* 0x000fe200078e0207 */
[----:B------:R-:W-:-:S04]  /*14d0*/  LEA R6, P1, R7, R32, 0x1 ;  /* 0x0000002007067211 */ /* 0x000fc800078208ff */
[----:B------:R-:W-:-:S05]  /*14e0*/  LEA.HI.X.SX32 R7, R7, R33, 0x1, P1 ;  /* 0x0000002107077211 */ /* 0x000fca00008f0eff */
[----:B------:R-:W2:Y:S01]  /*14f0*/  LDG.E.U16 R60, desc[UR8][R6.64] ;  /* 0x00000008063c7981 */ /* 0x000ea2000c1e1500 */
[----:B------:R-:W-:-:S03]  /*1500*/  IMAD R0, R39, 0x2, R8 ;  /* 0x0000000227007824 */ /* 0x000fc600078e0208 */
[----:B---3--:R-:W-:Y:S04]  /*1510*/  STL [R1+0x244], R61 ;  /* 0x0002443d01007387 */ /* 0x008fe80000100800 */
[----:B-----5:R0:W-:Y:S04]  /*1520*/  STL [R1+0xac], R12 ;  /* 0x0000ac0c01007387 */ /* 0x0201e80000100800 */
[----:B0-----:R0:W3:Y:S02]  /*1530*/  LDG.E.U16 R12, desc[UR8][R4.64] ;  /* 0x00000008040c7981 */ /* 0x0010e4000c1e1500 */
[----:B0-----:R-:W-:-:S04]  /*1540*/  LEA R4, P0, R8, R32, 0x1 ;  /* 0x0000002008047211 */ /* 0x001fc800078008ff */
[----:B------:R-:W-:-:S05]  /*1550*/  LEA.HI.X.SX32 R5, R8, R33, 0x1, P0 ;  /* 0x0000002108057211 */ /* 0x000fca00000f0eff */
[----:B------:R-:W5:Y:S01]  /*1560*/  LDG.E.U16 R57, desc[UR8][R4.64] ;  /* 0x0000000804397981 */ /* 0x000f62000c1e1500 */
[----:B------:R-:W-:-:S03]  /*1570*/  LEA R8, R39, R0, 0x1 ;  /* 0x0000000027087211 */ /* 0x000fc600078e08ff */
[----:B------:R0:W-:Y:S02]  /*1580*/  STL [R1+0xa8], R11 ;  /* 0x0000a80b01007387 */ /* 0x0001e40000100800 */
[----:B------:R-:W-:-:S05]  /*1590*/  IMAD R7, R39, 0x2, R8 ;  /* 0x0000000227077824 */ /* 0x000fca00078e0208 */
[-C--:B------:R-:W-:Y:S01]  /*15a0*/  LEA R6, P1, R7, R32.reuse, 0x1 ;  /* 0x0000002007067211 */ /* 0x080fe200078208ff */
[----:B0-----:R0:W3:Y:S02]  /*15b0*/  LDG.E.U16 R11, desc[UR8][R2.64] ;  /* 0x00000008020b7981 */ /* 0x0010e4000c1e1500 */
[----:B0-----:R-:W-:-:S04]  /*15c0*/  LEA R2, P0, R0, R32, 0x1 ;  /* 0x0000002000027211 */ /* 0x001fc800078008ff */
[-C--:B------:R-:W-:Y:S01]  /*15d0*/  LEA.HI.X.SX32 R3, R0, R33.reuse, 0x1, P0 ;  /* 0x0000002100037211 */ /* 0x080fe200000f0eff */
[----:B------:R-:W-:Y:S01]  /*15e0*/  IMAD R0, R39, 0x2, R7 ;  /* 0x0000000227007824 */ /* 0x000fe200078e0207 */
[----:B------:R-:W-:-:S05]  /*15f0*/  LEA.HI.X.SX32 R7, R7, R33, 0x1, P1 ;  /* 0x0000002107077211 */ /* 0x000fca00008f0eff */
[----:B------:R-:W3:Y:S01]  /*1600*/  LDG.E.U16 R56, desc[UR8][R6.64] ;  /* 0x0000000806387981 */ /* 0x000ee2000c1e1500 */
[----:B------:R-:W-:-:S03]  /*1610*/  LEA R4, P0, R8, R32, 0x1 ;  /* 0x0000002008047211 */ /* 0x000fc600078008ff */
[----:B------:R-:W-:Y:S04]  /*1620*/  STL [R1+0xc], R15 ;  /* 0x00000c0f01007387 */ /* 0x000fe80000100800 */
[----:B------:R-:W-:Y:S01]  /*1630*/  STL [R1+0x4], R14 ;  /* 0x0000040e01007387 */ /* 0x000fe20000100800 */
[----:B------:R-:W-:Y:S01]  /*1640*/  LEA.HI.X.SX32 R5, R8, R33, 0x1, P0 ;  /* 0x0000002108057211 */ /* 0x000fe200000f0eff */
[----:B------:R-:W-:Y:S02]  /*1650*/  IMAD R8, R39, 0x2, R0 ;  /* 0x0000000227087824 */ /* 0x000fe400078e0200 */
[----:B--2---:R-:W-:Y:S04]  /*1660*/  STL [R1+0x248], R60 ;  /* 0x0002483c01007387 */ /* 0x004fe80000100800 */
[----:B-----5:R-:W-:Y:S04]  /*1670*/  STL [R1+0x24c], R57 ;  /* 0x00024c3901007387 */ /* 0x020fe80000100800 */
[----:B------:R-:W-:Y:S04]  /*1680*/  STL [R1+0x9c], R13 ;  /* 0x00009c0d01007387 */ /* 0x000fe80000100800 */
[----:B------:R0:W-:Y:S04]  /*1690*/  STL [R1+0x98], R10 ;  /* 0x0000980a01007387 */ /* 0x0001e80000100800 */
[----:B0-----:R0:W2:Y:S02]  /*16a0*/  LDG.E.U16 R10, desc[UR8][R2.64] ;  /* 0x00000008020a7981 */ /* 0x0010a4000c1e1500 */
[----:B0-----:R-:W-:-:S04]  /*16b0*/  LEA R2, P0, R0, R32, 0x1 ;  /* 0x0000002000027211 */ /* 0x001fc800078008ff */
[----:B------:R-:W-:Y:S01]  /*16c0*/  LEA.HI.X.SX32 R3, R0, R33, 0x1, P0 ;  /* 0x0000002100037211 */ /* 0x000fe200000f0eff */
[C---:B------:R-:W-:Y:S01]  /*16d0*/  IMAD R0, R39.reuse, 0x2, R8 ;  /* 0x0000000227007824 */ /* 0x040fe200078e0208 */
[----:B----4-:R0:W-:Y:S04]  /*16e0*/  STL [R1], R9 ;  /* 0x0000000901007387 */ /* 0x0101e80000100800 */
[----:B------:R-:W-:Y:S01]  /*16f0*/  LEA R7, R39, R0, 0x1 ;  /* 0x0000000027077211 */ /* 0x000fe200078e08ff */
[----:B------:R-:W4:Y:S04]  /*1700*/  LDG.E.U16 R55, desc[UR8][R2.64] ;  /* 0x0000000802377981 */ /* 0x000f28000c1e1500 */
[----:B0-----:R0:W5:Y:S01]  /*1710*/  LDG.E.U16 R9, desc[UR8][R4.64] ;  /* 0x0000000804097981 */ /* 0x001162000c1e1500 */
[----:B------:R-:W-:-:S02]  /*1720*/  LEA R6, P1, R7, R32, 0x1 ;  /* 0x0000002007067211 */ /* 0x000fc400078208ff */
[----:B0-----:R-:W-:-:S04]  /*1730*/  LEA R4, P0, R8, R32, 0x1 ;  /* 0x0000002008047211 */ /* 0x001fc800078008ff */
[-C--:B------:R-:W-:Y:S01]  /*1740*/  LEA.HI.X.SX32 R5, R8, R33.reuse, 0x1, P0 ;  /* 0x0000002108057211 */ /* 0x080fe200000f0eff */
[----:B------:R-:W-:Y:S01]  /*1750*/  IMAD R8, R39, 0x2, R7 ;  /* 0x0000000227087824 */ /* 0x000fe200078e0207 */
[----:B------:R-:W-:-:S05]  /*1760*/  LEA.HI.X.SX32 R7, R7, R33, 0x1, P1 ;  /* 0x0000002107077211 */ /* 0x000fca00008f0eff */
[----:B------:R-:W2:Y:S01]  /*1770*/  LDG.E.U16 R54, desc[UR8][R6.64] ;  /* 0x0000000806367981 */ /* 0x000ea2000c1e1500 */
[----:B------:R-:W-:-:S03]  /*1780*/  LEA R2, P0, R0, R32, 0x1 ;  /* 0x0000002000027211 */ /* 0x000fc600078008ff */
[----:B---3--:R-:W-:Y:S01]  /*1790*/  STL [R1+0x250], R56 ;  /* 0x0002503801007387 */ /* 0x008fe20000100800 */
[----:B------:R-:W-:-:S03]  /*17a0*/  LEA.HI.X.SX32 R3, R0, R33, 0x1, P0 ;  /* 0x0000002100037211 */ /* 0x000fc600000f0eff */
[----:B------:R0:W-:Y:S04]  /*17b0*/  STL [R1+0x8c], R12 ;  /* 0x00008c0c01007387 */ /* 0x0001e80000100800 */
[----:B0-----:R0:W3:Y:S02]  /*17c0*/  LDG.E.U16 R12, desc[UR8][R4.64] ;  /* 0x00000008040c7981 */ /* 0x0010e4000c1e1500 */
[----:B0-----:R-:W-:-:S04]  /*17d0*/  LEA R4, P0, R8, R32, 0x1 ;  /* 0x0000002008047211 */ /* 0x001fc800078008ff */
[----:B------:R-:W-:-:S05]  /*17e0*/  LEA.HI.X.SX32 R5, R8, R33, 0x1, P0 ;  /* 0x0000002108057211 */ /* 0x000fca00000f0eff */
[----:B------:R-:W3:Y:S01]  /*17f0*/  LDG.E.U16 R51, desc[UR8][R4.64] ;  /* 0x0000000804337981 */ /* 0x000ee2000c1e1500 */
[----:B------:R-:W-:-:S04]  /*1800*/  IMAD R0, R39, 0x2, R8 ;  /* 0x0000000227007824 */ /* 0x000fc800078e0208 */
[----:B------:R-:W-:-:S04]  /*1810*/  IMAD R8, R39, 0x2, R0 ;  /* 0x0000000227087824 */ /* 0x000fc800078e0200 */
[----:B------:R-:W-:-:S05]  /*1820*/  IMAD R7, R39, 0x2, R8 ;  /* 0x0000000227077824 */ /* 0x000fca00078e0208 */
[-C--:B------:R-:W-:Y:S01]  /*1830*/  LEA R6, P1, R7, R32.reuse, 0x1 ;  /* 0x0000002007067211 */ /* 0x080fe200078208ff */
[----:B----4-:R-:W-:Y:S04]  /*1840*/  STL [R1+0x254], R55 ;  /* 0x0002543701007387 */ /* 0x010fe80000100800 */
[----:B------:R0:W-:Y:S04]  /*1850*/  STL [R1+0x88], R11 ;  /* 0x0000880b01007387 */ /* 0x0001e80000100800 */
[----:B0-----:R0:W4:Y:S02]  /*1860*/  LDG.E.U16 R11, desc[UR8][R2.64] ;  /* 0x00000008020b7981 */ /* 0x001124000c1e1500 */
[----:B0-----:R-:W-:-:S04]  /*1870*/  LEA R2, P0, R0, R32, 0x1 ;  /* 0x0000002000027211 */ /* 0x001fc800078008ff */
[----:B------:R-:W-:Y:S02]  /*1880*/  LEA.HI.X.SX32 R3, R0, R33, 0x1, P0 ;  /* 0x0000002100037211 */ /* 0x000fe400000f0eff */
[C---:B------:R-:W-:Y:S01]  /*1890*/  LEA R4, P0, R8.reuse, R32, 0x1 ;  /* 0x0000002008047211 */ /* 0x040fe200078008ff */
[----:B--2---:R-:W-:Y:S01]  /*18a0*/  STL [R1+0x258], R54 ;  /* 0x0002583601007387 */ /* 0x004fe20000100800 */
[----:B------:R-:W-:Y:S02]  /*18b0*/  LEA R0, R39, R7, 0x1 ;  /* 0x0000000727007211 */ /* 0x000fe400078e08ff */
[-C--:B------:R-:W-:Y:S01]  /*18c0*/  LEA.HI.X.SX32 R5, R8, R33.reuse, 0x1, P0 ;  /* 0x0000002108057211 */ /* 0x080fe200000f0eff */
[----:B------:R0:W-:Y:S01]  /*18d0*/  STL [R1+0x7c], R10 ;  /* 0x00007c0a01007387 */ /* 0x0001e20000100800 */
[----:B------:R-:W-:-:S05]  /*18e0*/  LEA.HI.X.SX32 R7, R7, R33, 0x1, P1 ;  /* 0x0000002107077211 */ /* 0x000fca00008f0eff */
[----:B------:R-:W2:Y:S04]  /*18f0*/  LDG.E.U16 R50, desc[UR8][R6.64] ;  /* 0x0000000806327981 */ /* 0x000ea8000c1e1500 */
[----:B0-----:R0:W4:Y:S02]  /*1900*/  LDG.E.U16 R10, desc[UR8][R2.64] ;  /* 0x00000008020a7981 */ /* 0x001124000c1e1500 */
[----:B0-----:R-:W-:-:S04]  /*1910*/  LEA R2, P0, R0, R32, 0x1 ;  /* 0x0000002000027211 */ /* 0x001fc800078008ff */
[----:B------:R-:W-:-:S05]  /*1920*/  LEA.HI.X.SX32 R3, R0, R33, 0x1, P0 ;  /* 0x0000002100037211 */ /* 0x000fca00000f0eff */
[----:B------:R-:W4:Y:S01]  /*1930*/  LDG.E.U16 R49, desc[UR8][R2.64] ;  /* 0x0000000802317981 */ /* 0x000f22000c1e1500 */
[----:B------:R-:W-:-:S03]  /*1940*/  IMAD R8, R39, 0x2, R0 ;  /* 0x0000000227087824 */ /* 0x000fc600078e0200 */
[----:B---3--:R-:W-:Y:S04]  /*1950*/  STL [R1+0x25c], R51 ;  /* 0x00025c3301007387 */ /* 0x008fe80000100800 */
[----:B-----5:R0:W-:Y:S04]  /*1960*/  STL [R1+0x78], R9 ;  /* 0x0000780901007387 */ /* 0x0201e80000100800 */
[----:B0-----:R0:W3:Y:S02]  /*1970*/  LDG.E.U16 R9, desc[UR8][R4.64] ;  /* 0x0000000804097981 */ /* 0x0010e4000c1e1500 */
[----:B0-----:R-:W-:-:S04]  /*1980*/  LEA R4, P0, R8, R32, 0x1 ;  /* 0x0000002008047211 */ /* 0x001fc800078008ff */
[----:B------:R-:W-:-:S05]  /*1990*/  LEA.HI.X.SX32 R5, R8, R33, 0x1, P0 ;  /* 0x0000002108057211 */ /* 0x000fca00000f0eff */
[----:B------:R0:W5:Y:S01]  /*19a0*/  LDG.E.U16 R48, desc[UR8][R4.64] ;  /* 0x0000000804307981 */ /* 0x000162000c1e1500 */
[----:B------:R-:W-:-:S04]  /*19b0*/  IMAD R0, R39, 0x2, R8 ;  /* 0x0000000227007824 */ /* 0x000fc800078e0208 */
[----:B------:R-:W-:Y:S01]  /*19c0*/  IMAD R7, R39, 0x2, R0 ;  /* 0x0000000227077824 */ /* 0x000fe200078e0200 */
[----:B------:R-:W-:-:S03]  /*19d0*/  LEA R2, P0, R0, R32, 0x1 ;  /* 0x0000002000027211 */ /* 0x000fc600078008ff */
[----:B------:R-:W-:Y:S01]  /*19e0*/  IMAD R8, R39, 0x2, R7 ;  /* 0x0000000227087824 */ /* 0x000fe200078e0207 */
[-C--:B------:R-:W-:Y:S02]  /*19f0*/  LEA R6, P1, R7, R32.reuse, 0x1 ;  /* 0x0000002007067211 */ /* 0x080fe400078208ff */
[-C--:B------:R-:W-:Y:S02]  /*1a00*/  LEA.HI.X.SX32 R3, R0, R33.reuse, 0x1, P0 ;  /* 0x0000002100037211 */ /* 0x080fe400000f0eff */
[C---:B0-----:R-:W-:Y:S02]  /*1a10*/  LEA R4, P0, R8.reuse, R32, 0x1 ;  /* 0x0000002008047211 */ /* 0x041fe400078008ff */
[----:B------:R-:W-:Y:S02]  /*1a20*/  LEA R0, R39, R8, 0x1 ;  /* 0x0000000827007211 */ /* 0x000fe400078e08ff */
[-C--:B------:R-:W-:Y:S02]  /*1a30*/  LEA.HI.X.SX32 R7, R7, R33.reuse, 0x1, P1 ;  /* 0x0000002107077211 */ /* 0x080fe400008f0eff */
[----:B------:R-:W-:Y:S01]  /*1a40*/  LEA.HI.X.SX32 R5, R8, R33, 0x1, P0 ;  /* 0x0000002108057211 */ /* 0x000fe200000f0eff */
[----:B------:R-:W-:-:S02]  /*1a50*/  IMAD R8, R39, 0x2, R0 ;  /* 0x0000000227087824 */ /* 0x000fc400078e0200 */
[----:B------:R0:W3:Y:S04]  /*1a60*/  LDG.E.U16 R47, desc[UR8][R6.64] ;  /* 0x00000008062f7981 */ /* 0x0000e8000c1e1500 */
[----:B------:R-:W3:Y:S01]  /*1a70*/  LDG.E.U16 R45, desc[UR8][R4.64] ;  /* 0x00000008042d7981 */ /* 0x000ee2000c1e1500 */
[----:B0-----:R-:W-:-:S05]  /*1a80*/  IMAD R6, R39, 0x2, R8 ;  /* 0x0000000227067824 */ /* 0x001fca00078e0208 */
[----:B------:R-:W-:-:S04]  /*1a90*/  LEA R24, P1, R6, R32, 0x1 ;  /* 0x0000002006187211 */ /* 0x000fc800078208ff */
[----:B------:R-:W-:-:S05]  /*1aa0*/  LEA.HI.X.SX32 R25, R6, R33, 0x1, P1 ;  /* 0x0000002106197211 */ /* 0x000fca00008f0eff */
[----:B------:R-:W3:Y:S04]  /*1ab0*/  LDG.E.U16 R24, desc[UR8][R24.64] ;  /* 0x0000000818187981 */ /* 0x000ee8000c1e1500 */
[----:B--2---:R-:W-:Y:S04]  /*1ac0*/  STL [R1+0x260], R50 ;  /* 0x0002603201007387 */ /* 0x004fe80000100800 */
[----:B------:R-:W-:Y:S04]  /*1ad0*/  STL [R1+0x6c], R12 ;  /* 0x00006c0c01007387 */ /* 0x000fe80000100800 */
[----:B----4-:R-:W-:Y:S04]  /*1ae0*/  STL [R1+0x264], R49 ;  /* 0x0002643101007387 */ /* 0x010fe80000100800 */
[----:B------:R0:W-:Y:S04]  /*1af0*/  STL [R1+0x68], R11 ;  /* 0x0000680b01007387 */ /* 0x0001e80000100800 */
[----:B0-----:R0:W2:Y:S02]  /*1b00*/  LDG.E.U16 R11, desc[UR8][R2.64] ;  /* 0x00000008020b7981 */ /* 0x0010a4000c1e1500 */
[----:B0-----:R-:W-:-:S04]  /*1b10*/  LEA R2, P0, R0, R32, 0x1 ;  /* 0x0000002000027211 */ /* 0x001fc800078008ff */
[----:B------:R-:W-:Y:S01]  /*1b20*/  LEA.HI.X.SX32 R3, R0, R33, 0x1, P0 ;  /* 0x0000002100037211 */ /* 0x000fe200000f0eff */
[----:B------:R-:W-:Y:S01]  /*1b30*/  IMAD R0, R39, 0x2, R6 ;  /* 0x0000000227007824 */ /* 0x000fe200078e0206 */
[----:B------:R-:W-:-:S03]  /*1b40*/  LEA R4, P0, R8, R32, 0x1 ;  /* 0x0000002008047211 */ /* 0x000fc600078008ff */
[----:B------:R0:W4:Y:S01]  /*1b50*/  LDG.E.U16 R43, desc[UR8][R2.64] ;  /* 0x00000008022b7981 */ /* 0x000122000c1e1500 */
[----:B------:R-:W-:Y:S01]  /*1b60*/  LEA.HI.X.SX32 R5, R8, R33, 0x1, P0 ;  /* 0x0000002108057211 */ /* 0x000fe200000f0eff */
[----:B------:R-:W-:Y:S02]  /*1b70*/  IMAD R6, R39, 0x2, R0 ;  /* 0x0000000227067824 */ /* 0x000fe400078e0200 */
[----:B-----5:R-:W-:Y:S01]  /*1b80*/  STL [R1+0x240], R48 ;  /* 0x0002403001007387 */ /* 0x020fe20000100800 */
[----:B0-----:R-:W-:-:S03]  /*1b90*/  LEA R2, P0, R0, R32, 0x1 ;  /* 0x0000002000027211 */ /* 0x001fc600078008ff */
[----:B------:R-:W-:Y:S01]  /*1ba0*/  STL [R1+0x5c], R10 ;  /* 0x00005c0a01007387 */ /* 0x000fe20000100800 */
[----:B------:R-:W-:-:S03]  /*1bb0*/  LEA.HI.X.SX32 R3, R0, R33, 0x1, P0 ;  /* 0x0000002100037211 */ /* 0x000fc600000f0eff */
[----:B------:R-:W5:Y:S01]  /*1bc0*/  LDG.E.U16 R13, desc[UR8][R4.64] ;  /* 0x00000008040d7981 */ /* 0x000f62000c1e1500 */
[C---:B------:R-:W-:Y:S02]  /*1bd0*/  LEA R8, P0, R6.reuse, R32, 0x1 ;  /* 0x0000002006087211 */ /* 0x040fe400078008ff */
[C---:B------:R-:W-:Y:S01]  /*1be0*/  LEA R0, R39.reuse, R6, 0x1 ;  /* 0x0000000627007211 */ /* 0x040fe200078e08ff */
[----:B---3--:R0:W-:Y:S04]  /*1bf0*/  STL [R1+0x58], R9 ;  /* 0x0000580901007387 */ /* 0x0081e80000100800 */
[----:B------:R1:W3:Y:S01]  /*1c00*/  LDG.E.U16 R15, desc[UR8][R2.64] ;  /* 0x00000008020f7981 */ /* 0x0002e2000c1e1500 */
[----:B0-----:R-:W-:Y:S02]  /*1c10*/  LEA.HI.X.SX32 R9, R6, R33, 0x1, P0 ;  /* 0x0000002106097211 */ /* 0x001fe400000f0eff */
[----:B-1----:R-:W-:Y:S01]  /*1c20*/  LEA R2, P0, R0, R32, 0x1 ;  /* 0x0000002000027211 */ /* 0x002fe200078008ff */
[----:B------:R-:W-:-:S02]  /*1c30*/  IMAD R4, R39, 0x2, R0 ;  /* 0x0000000227047824 */ /* 0x000fc400078e0200 */
[----:B------:R-:W3:Y:S01]  /*1c40*/  LDG.E.U16 R8, desc[UR8][R8.64] ;  /* 0x0000000808087981 */ /* 0x000ee2000c1e1500 */
[----:B------:R-:W-:-:S05]  /*1c50*/  LEA.HI.X.SX32 R3, R0, R33, 0x1, P0 ;  /* 0x0000002100037211 */ /* 0x000fca00000f0eff */
[----:B------:R0:W3:Y:S01]  /*1c60*/  LDG.E.U16 R20, desc[UR8][R2.64] ;  /* 0x0000000802147981 */ /* 0x0000e2000c1e1500 */
[----:B------:R-:W-:Y:S01]  /*1c70*/  IMAD R5, R39, 0x2, R4 ;  /* 0x0000000227057824 */ /* 0x000fe200078e0204 */
[----:B------:R-:W-:-:S03]  /*1c80*/  LEA R6, P1, R4, R32, 0x1 ;  /* 0x0000002004067211 */ /* 0x000fc600078208ff */
[----:B------:R-:W-:Y:S01]  /*1c90*/  IMAD R10, R39, 0x2, R5 ;  /* 0x00000002270a7824 */ /* 0x000fe200078e0205 */
[-C--:B------:R-:W-:Y:S02]  /*1ca0*/  LEA.HI.X.SX32 R7, R4, R33.reuse, 0x1, P1 ;  /* 0x0000002104077211 */ /* 0x080fe400008f0eff */
[-C--:B------:R-:W-:Y:S01]  /*1cb0*/  LEA R4, P0, R5, R32.reuse, 0x1 ;  /* 0x0000002005047211 */ /* 0x080fe200078008ff */
[----:B------:R-:W-:Y:S02]  /*1cc0*/  IMAD R0, R39, 0x2, R10 ;  /* 0x0000000227007824 */ /* 0x000fe400078e020a */
[----:B------:R-:W4:Y:S01]  /*1cd0*/  LDG.E.U16 R23, desc[UR8][R6.64] ;  /* 0x0000000806177981 */ /* 0x000f22000c1e1500 */
[----:B------:R-:W-:Y:S02]  /*1ce0*/  LEA.HI.X.SX32 R5, R5, R33, 0x1, P0 ;  /* 0x0000002105057211 */ /* 0x000fe400000f0eff */
[----:B0-----:R-:W-:-:S03]  /*1cf0*/  LEA R2, P0, R10, R32, 0x1 ;  /* 0x000000200a027211 */ /* 0x001fc600078008ff */
[----:B------:R0:W4:Y:S01]  /*1d00*/  LDG.E.U16 R14, desc[UR8][R4.64] ;  /* 0x00000008040e7981 */ /* 0x000122000c1e1500 */
[----:B------:R-:W-:Y:S02]  /*1d10*/  LEA.HI.X.SX32 R3, R10, R33, 0x1, P0 ;  /* 0x000000210a037211 */ /* 0x000fe400000f0eff */
[----:B------:R-:W-:-:S03]  /*1d20*/  LEA R9, R39, R0, 0x1 ;  /* 0x0000000027097211 */ /* 0x000fc600078e08ff */
[----:B------:R1:W4:Y:S01]  /*1d30*/  LDG.E.U16 R7, desc[UR8][R2.64] ;  /* 0x0000000802077981 */ /* 0x000322000c1e1500 */
[----:B0-----:R-:W-:-:S04]  /*1d40*/  LEA R4, P0, R0, R32, 0x1 ;  /* 0x0000002000047211 */ /* 0x001fc800078008ff */
[----:B------:R-:W-:Y:S01]  /*1d50*/  LEA.HI.X.SX32 R5, R0, R33, 0x1, P0 ;  /* 0x0000002100057211 */ /* 0x000fe200000f0eff */
[----:B------:R-:W-:-:S04]  /*1d60*/  IMAD R12, R39, 0x2, R9 ;  /* 0x00000002270c7824 */ /* 0x000fc800078e0209 */
[----:B------:R0:W4:Y:S01]  /*1d70*/  LDG.E.U16 R19, desc[UR8][R4.64] ;  /* 0x0000000804137981 */ /* 0x000122000c1e1500 */
[----:B------:R-:W-:Y:S01]  /*1d80*/  IMAD R6, R39, 0x2, R12 ;  /* 0x0000000227067824 */ /* 0x000fe200078e020c */
[-C--:B------:R-:W-:Y:S02]  /*1d90*/  LEA R10, P1, R9, R32.reuse, 0x1 ;  /* 0x00000020090a7211 */ /* 0x080fe400078208ff */
[----:B-1----:R-:W-:Y:S01]  /*1da0*/  LEA R2, P0, R12, R32, 0x1 ;  /* 0x000000200c027211 */ /* 0x002fe200078008ff */
[----:B------:R-:W-:-:S03]  /*1db0*/  IMAD R0, R39, 0x2, R6 ;  /* 0x0000000227007824 */ /* 0x000fc600078e0206 */
[----:B------:R-:W-:Y:S02]  /*1dc0*/  LEA.HI.X.SX32 R3, R12, R33, 0x1, P0 ;  /* 0x000000210c037211 */ /* 0x000fe400000f0eff */
[----:B0-----:R-:W-:-:S04]  /*1dd0*/  LEA R4, P0, R6, R32, 0x1 ;  /* 0x0000002006047211 */ /* 0x001fc800078008ff */
[----:B------:R-:W-:-:S05]  /*1de0*/  LEA.HI.X.SX32 R5, R6, R33, 0x1, P0 ;  /* 0x0000002106057211 */ /* 0x000fca00000f0eff */
[----:B------:R-:W4:Y:S04]  /*1df0*/  LDG.E.U16 R6, desc[UR8][R4.64] ;  /* 0x0000000804067981 */ /* 0x000f28000c1e1500 */
[----:B--2---:R0:W-:Y:S02]  /*1e00*/  STL [R1+0x48], R11 ;  /* 0x0000480b01007387 */ /* 0x0041e40000100800 */
[----:B0-----:R-:W-:Y:S01]  /*1e10*/  LEA.HI.X.SX32 R11, R9, R33, 0x1, P1 ;  /* 0x00000021090b7211 */ /* 0x001fe200008f0eff */
[----:B------:R-:W-:-:S04]  /*1e20*/  IMAD R9, R39, 0x2, R0 ;  /* 0x0000000227097824 */ /* 0x000fc800078e0200 */
[----:B------:R-:W2:Y:S01]  /*1e30*/  LDG.E.U16 R22, desc[UR8][R10.64] ;  /* 0x000000080a167981 */ /* 0x000ea2000c1e1500 */
[----:B------:R-:W-:-:S05]  /*1e40*/  LEA R18, R39, R9, 0x1 ;  /* 0x0000000927127211 */ /* 0x000fca00078e08ff */
[----:B------:R-:W-:Y:S01]  /*1e50*/  IMAD R12, R39, 0x2, R18 ;  /* 0x00000002270c7824 */ /* 0x000fe200078e0212 */
[----:B-----5:R0:W-:Y:S04]  /*1e60*/  STL [R1+0x38], R13 ;  /* 0x0000380d01007387 */ /* 0x0201e80000100800 */
[----:B0-----:R0:W5:Y:S02]  /*1e70*/  LDG.E.U16 R13, desc[UR8][R2.64] ;  /* 0x00000008020d7981 */ /* 0x001164000c1e1500 */
[----:B0-----:R-:W-:-:S04]  /*1e80*/  LEA R2, P0, R0, R32, 0x1 ;  /* 0x0000002000027211 */ /* 0x001fc800078008ff */
[-C--:B------:R-:W-:Y:S02]  /*1e90*/  LEA.HI.X.SX32 R3, R0, R33.reuse, 0x1, P0 ;  /* 0x0000002100037211 */ /* 0x080fe400000f0eff */
[CC--:B------:R-:W-:Y:S01]  /*1ea0*/  LEA R4, P0, R18.reuse, R32.reuse, 0x1 ;  /* 0x0000002012047211 */ /* 0x0c0fe200078008ff */
[----:B---3--:R0:W-:Y:S01]  /*1eb0*/  STL [R1+0x28], R20 ;  /* 0x0000281401007387 */ /* 0x0081e20000100800 */
[----:B------:R-:W-:Y:S02]  /*1ec0*/  IMAD R17, R39, 0x2, R12 ;  /* 0x0000000227117824 */ /* 0x000fe400078e020c */
[----:B------:R-:W-:Y:S01]  /*1ed0*/  LEA.HI.X.SX32 R5, R18, R33, 0x1, P0 ;  /* 0x0000002112057211 */ /* 0x000fe200000f0eff */
[----:B------:R-:W3:Y:S04]  /*1ee0*/  LDL.LU R49, [R1+0xc4] ;  /* 0x0000c40001317983 */ /* 0x000ee80000300800 */
[----:B------:R-:W2:Y:S04]  /*1ef0*/  LDL.LU R50, [R1+0xb4] ;  /* 0x0000b40001327983 */ /* 0x000ea80000300800 */
[----:B0-----:R0:W2:Y:S04]  /*1f00*/  LDG.E.U16 R20, desc[UR8][R2.64] ;  /* 0x0000000802147981 */ /* 0x0010a8000c1e1500 */
[----:B------:R-:W2:Y:S04]  /*1f10*/  LDL.LU R51, [R1+0xa4] ;  /* 0x0000a40001337983 */ /* 0x000ea80000300800 */
[----:B------:R-:W2:Y:S01]  /*1f20*/  LDL.LU R54, [R1+0x94] ;  /* 0x0000940001367983 */ /* 0x000ea20000300800 */
[----:B0-----:R-:W-:-:S03]  /*1f30*/  LEA R2, P0, R12, R32, 0x1 ;  /* 0x000000200c027211 */ /* 0x001fc600078008ff */
[----:B------:R-:W2:Y:S01]  /*1f40*/  LDL.LU R55, [R1+0x84] ;  /* 0x0000840001377983 */ /* 0x000ea20000300800 */
[-C--:B------:R-:W-:Y:S02]  /*1f50*/  LEA.HI.X.SX32 R3, R12, R33.reuse, 0x1, P0 ;  /* 0x000000210c037211 */ /* 0x080fe400000f0eff */
[CC--:B------:R-:W-:Y:S01]  /*1f60*/  LEA R58, P0, R17.reuse, R32.reuse, 0x1 ;  /* 0x00000020113a7211 */ /* 0x0c0fe200078008ff */
[----:B------:R-:W2:Y:S03]  /*1f70*/  LDL.LU R56, [R1+0x74] ;  /* 0x0000740001387983 */ /* 0x000ea60000300800 */
[----:B------:R-:W-:Y:S01]  /*1f80*/  LEA.HI.X.SX32 R59, R17, R33, 0x1, P0 ;  /* 0x00000021113b7211 */ /* 0x000fe200000f0eff */
[----:B------:R-:W2:Y:S04]  /*1f90*/  LDL.LU R57, [R1+0x64] ;  /* 0x0000640001397983 */ /* 0x000ea80000300800 */
[----:B------:R-:W2:Y:S04]  /*1fa0*/  LDG.E.U16 R58, desc[UR8][R58.64] ;  /* 0x000000083a3a7981 */ /* 0x000ea8000c1e1500 */
[----:B------:R-:W3:Y:S01]  /*1fb0*/  LDL.LU R60, [R1+0x54] ;  /* 0x00005400013c7983 */ /* 0x000ee20000300800 */
[----:B------:R-:W-:Y:S01]  /*1fc0*/  LEA R10, P1, R9, R32, 0x1 ;  /* 0x00000020090a7211 */ /* 0x000fe200078208ff */
[----:B------:R-:W-:-:S02]  /*1fd0*/  IMAD R16, R39, 0x2, R17 ;  /* 0x0000000227107824 */ /* 0x000fc400078e0211 */
[----:B------:R-:W3:Y:S01]  /*1fe0*/  LDL.LU R61, [R1+0x4c] ;  /* 0x00004c00013d7983 */ /* 0x000ee20000300800 */
[----:B------:R-:W-:Y:S01]  /*1ff0*/  LEA.HI.X.SX32 R11, R9, R33, 0x1, P1 ;  /* 0x00000021090b7211 */ /* 0x000fe200008f0eff */
[C---:B------:R-:W-:Y:S02]  /*2000*/  IMAD R9, R39.reuse, 0x2, R16 ;  /* 0x0000000227097824 */ /* 0x040fe400078e0210 */
[----:B------:R-:W3:Y:S03]  /*2010*/  LDL.LU R48, [R1] ;  /* 0x0000000001307983 */ /* 0x000ee60000300800 */
[C---:B------:R-:W-:Y:S01]  /*2020*/  LEA R0, R39.reuse, R9, 0x1 ;  /* 0x0000000927007211 */ /* 0x040fe200078e08ff */
[----:B------:R-:W3:Y:S04]  /*2030*/  LDG.E.U16 R12, desc[UR8][R4.64] ;  /* 0x00000008040c7981 */ /* 0x000ee8000c1e1500 */
[C---:B------:R-:W-:Y:S01]  /*2040*/  IMAD R25, R39.reuse, 0x2, R0 ;  /* 0x0000000227197824 */ /* 0x040fe200078e0200 */
[----:B----4-:R0:W-:Y:S03]  /*2050*/  STL [R1+0x18], R19 ;  /* 0x0000181301007387 */ /* 0x0101e60000100800 */
[C---:B------:R-:W-:Y:S01]  /*2060*/  IMAD R26, R39.reuse, 0x2, R25 ;  /* 0x00000002271a7824 */ /* 0x040fe200078e0219 */
[----:B------:R1:W4:Y:S04]  /*2070*/  LDG.E.U16 R21, desc[UR8][R10.64] ;  /* 0x000000080a157981 */ /* 0x000328000c1e1500 */
[----:B------:R1:W3:Y:S01]  /*2080*/  LDG.E.U16 R5, desc[UR8][R2.64] ;  /* 0x0000000802057981 */ /* 0x0002e2000c1e1500 */
[----:B0-----:R-:W-:-:S04]  /*2090*/  IMAD R19, R39, 0x2, R26 ;  /* 0x0000000227137824 */ /* 0x001fc800078e021a */
[----:B------:R-:W-:Y:S01]  /*20a0*/  IMAD R18, R39, 0x2, R19 ;  /* 0x0000000227127824 */ /* 0x000fe200078e0213 */
[----:B-1----:R-:W-:-:S04]  /*20b0*/  LEA R10, P1, R16, R32, 0x1 ;  /* 0x00000020100a7211 */ /* 0x002fc800078208ff */
[----:B------:R-:W-:Y:S02]  /*20c0*/  LEA R37, R39, R18, 0x1 ;  /* 0x0000001227257211 */ /* 0x000fe400078e08ff */
[----:B------:R-:W-:-:S03]  /*20d0*/  LEA R2, P0, R9, R32, 0x1 ;  /* 0x0000002009027211 */ /* 0x000fc600078008ff */
[----:B------:R-:W-:Y:S01]  /*20e0*/  IMAD R27, R39, 0x2, R37 ;  /* 0x00000002271b7824 */ /* 0x000fe200078e0225 */
[-C--:B------:R-:W-:Y:S02]  /*20f0*/  LEA.HI.X.SX32 R11, R16, R33.reuse, 0x1, P1 ;  /* 0x00000021100b7211 */ /* 0x080fe400008f0eff */
[----:B------:R-:W-:Y:S01]  /*2100*/  LEA.HI.X.SX32 R3, R9, R33, 0x1, P0 ;  /* 0x0000002109037211 */ /* 0x000fe200000f0eff */
[----:B------:R-:W-:Y:S01]  /*2110*/  IMAD R9, R39, 0x2, R27 ;  /* 0x0000000227097824 */ /* 0x000fe200078e021b */
[----:B------:R-:W-:-:S04]  /*2120*/  LEA R16, P0, R0, R32, 0x1 ;  /* 0x0000002000107211 */ /* 0x000fc800078008ff */
[----:B------:R-:W-:Y:S01]  /*2130*/  LEA.HI.X.SX32 R17, R0, R33, 0x1, P0 ;  /* 0x0000002100117211 */ /* 0x000fe200000f0eff */
[----:B------:R-:W-:Y:S01]  /*2140*/  IMAD R0, R39, 0x2, R9 ;  /* 0x0000000227007824 */ /* 0x000fe200078e0209 */
[----:B------:R-:W-:-:S03]  /*2150*/  LEA R52, P0, R25, R32, 0x1 ;  /* 0x0000002019347211 */ /* 0x000fc600078008ff */
[----:B------:R-:W-:Y:S01]  /*2160*/  IMAD R38, R39, 0x2, R0 ;  /* 0x0000000227267824 */ /* 0x000fe200078e0200 */
[----:B------:R-:W-:Y:S01]  /*2170*/  LEA.HI.X.SX32 R53, R25, R33, 0x1, P0 ;  /* 0x0000002119357211 */ /* 0x000fe200000f0eff */
[----:B------:R0:W3:Y:S03]  /*2180*/  LDG.E.U16 R4, desc[UR8][R16.64] ;  /* 0x0000000810047981 */ /* 0x0000e6000c1e1500 */
[C---:B------:R-:W-:Y:S01]  /*2190*/  LEA R25, R39.reuse, R38, 0x1 ;  /* 0x0000002627197211 */ /* 0x040fe200078e08ff */
[----:B------:R-:W3:Y:S04]  /*21a0*/  LDG.E.U16 R52, desc[UR8][R52.64] ;  /* 0x0000000834347981 */ /* 0x000ee8000c1e1500 */
[----:B------:R-:W-:-:S04]  /*21b0*/  IMAD R35, R39, 0x2, R25 ;  /* 0x0000000227237824 */ /* 0x000fc800078e0219 */
[----:B------:R-:W-:-:S04]  /*21c0*/  IMAD R40, R39, 0x2, R35 ;  /* 0x0000000227287824 */ /* 0x000fc800078e0223 */
[----:B------:R-:W-:Y:S01]  /*21d0*/  IMAD R36, R39, 0x2, R40 ;  /* 0x0000000227247824 */ /* 0x000fe200078e0228 */
[----:B0-----:R-:W-:-:S03]  /*21e0*/  LEA R16, P0, R19, R32, 0x1 ;  /* 0x0000002013107211 */ /* 0x001fc600078008ff */
[----:B------:R-:W-:Y:S01]  /*21f0*/  IMAD R34, R39, 0x2, R36 ;  /* 0x0000000227227824 */ /* 0x000fe200078e0224 */
[----:B------:R-:W-:-:S04]  /*2200*/  LEA.HI.X.SX32 R17, R19, R33, 0x1, P0 ;  /* 0x0000002113117211 */ /* 0x000fc800000f0eff */
[----:B------:R-:W-:-:S05]  /*2210*/  LEA R42, R39, R34, 0x1 ;  /* 0x00000022272a7211 */ /* 0x000fca00078e08ff */
[----:B------:R-:W-:Y:S01]  /*2220*/  IMAD R41, R39, 0x2, R42 ;  /* 0x0000000227297824 */ /* 0x000fe200078e022a */
[----:B------:R-:W0:Y:S02]  /*2230*/  S2UR UR5, SR_CgaCtaId ;  /* 0x00000000000579c3 */ /* 0x000e240000008800 */
[----:B0-----:R-:W-:Y:S01]  /*2240*/  ULEA UR5, UR5, UR4, 0x18 ;  /* 0x0000000405057291 */ /* 0x001fe2000f8ec0ff */
[----:B--2---:R-:W-:Y:S04]  /*2250*/  STL [R1+0x238], R58 ;  /* 0x0002383a01007387 */ /* 0x004fe80000100800 */
[----:B------:R0:W-:Y:S04]  /*2260*/  STL [R1+0x8], R20 ;  /* 0x0000081401007387 */ /* 0x0001e80000100800 */
[----:B0-----:R-:W2:Y:S04]  /*2270*/  LDG.E.U16 R20, desc[UR8][R10.64] ;  /* 0x000000080a147981 */ /* 0x001ea8000c1e1500 */
[----:B------:R0:W2:Y:S04]  /*2280*/  LDG.E.U16 R11, desc[UR8][R2.64] ;  /* 0x00000008020b7981 */ /* 0x0000a8000c1e1500 */
[----:B------:R-:W2:Y:S01]  /*2290*/  LDG.E.U16 R10, desc[UR8][R16.64] ;  /* 0x00000008100a7981 */ /* 0x000ea2000c1e1500 */
[----:B0-----:R-:W-:-:S04]  /*22a0*/  LEA R2, P1, R26, R32, 0x1 ;  /* 0x000000201a027211 */ /* 0x001fc800078208ff */
[----:B------:R-:W-:Y:S02]  /*22b0*/  LEA.HI.X.SX32 R3, R26, R33, 0x1, P1 ;  /* 0x000000211a037211 */ /* 0x000fe400008f0eff */
[----:B------:R-:W-:-:S03]  /*22c0*/  LEA R26, P1, R27, R32, 0x1 ;  /* 0x000000201b1a7211 */ /* 0x000fc600078208ff */
[----:B------:R0:W2:Y:S01]  /*22d0*/  LDG.E.U16 R19, desc[UR8][R2.64] ;  /* 0x0000000802137981 */ /* 0x0000a2000c1e1500 */
[----:B------:R-:W-:Y:S02]  /*22e0*/  LEA.HI.X.SX32 R27, R27, R33, 0x1, P1 ;  /* 0x000000211b1b7211 */ /* 0x000fe400008f0eff */
[-C--:B------:R-:W-:Y:S02]  /*22f0*/  LEA R30, P1, R25, R32.reuse, 0x1 ;  /* 0x00000020191e7211 */ /* 0x080fe400078208ff */
[----:B0-----:R-:W-:-:S04]  /*2300*/  LEA R2, P0, R18, R32, 0x1 ;  /* 0x0000002012027211 */ /* 0x001fc800078008ff */
[-C--:B------:R-:W-:Y:S02]  /*2310*/  LEA.HI.X.SX32 R3, R18, R33.reuse, 0x1, P0 ;  /* 0x0000002112037211 */ /* 0x080fe400000f0eff */
[----:B------:R0:W2:Y:S01]  /*2320*/  LDG.E.U16 R18, desc[UR8][R26.64] ;  /* 0x000000081a127981 */ /* 0x0000a2000c1e1500 */
[----:B------:R-:W-:Y:S02]  /*2330*/  LEA R16, P0, R9, R32, 0x1 ;  /* 0x0000002009107211 */ /* 0x000fe400078008ff */
[-C--:B------:R-:W-:Y:S01]  /*2340*/  LEA.HI.X.SX32 R31, R25, R33.reuse, 0x1, P1 ;  /* 0x00000021191f7211 */ /* 0x080fe200008f0eff */
[----:B------:R-:W2:Y:S01]  /*2350*/  LDG.E.U16 R3, desc[UR8][R2.64] ;  /* 0x0000000802037981 */ /* 0x000ea2000c1e1500 */
[----:B0-----:R-:W-:Y:S01]  /*2360*/  IMAD R27, R39, 0x2, R41 ;  /* 0x00000002271b7824 */ /* 0x001fe200078e0229 */
[----:B------:R-:W-:-:S03]  /*2370*/  LEA.HI.X.SX32 R17, R9, R33, 0x1, P0 ;  /* 0x0000002109117211 */ /* 0x000fc600000f0eff */
[C---:B------:R-:W-:Y:S01]  /*2380*/  IMAD R25, R39.reuse, 0x2, R27 ;  /* 0x0000000227197824 */ /* 0x040fe200078e021b */
[C---:B------:R-:W-:Y:S01]  /*2390*/  LEA R28, P0, R0.reuse, R32, 0x1 ;  /* 0x00000020001c7211 */ /* 0x040fe200078008ff */
[----:B------:R0:W2:Y:S02]  /*23a0*/  LDG.E.U16 R9, desc[UR8][R16.64] ;  /* 0x0000000810097981 */ /* 0x0000a4000c1e1500 */
[C---:B------:R-:W-:Y:S01]  /*23b0*/  IMAD R44, R39.reuse, 0x2, R25 ;  /* 0x00000002272c7824 */ /* 0x040fe200078e0219 */
[----:B------:R-:W-:Y:S02]  /*23c0*/  LEA.HI.X.SX32 R29, R0, R33, 0x1, P0 ;  /* 0x00000021001d7211 */ /* 0x000fe400000f0eff */
[----:B------:R-:W2:Y:S02]  /*23d0*/  LDG.E.U16 R0, desc[UR8][R30.64] ;  /* 0x000000081e007981 */ /* 0x000ea4000c1e1500 */
[----:B------:R-:W-:Y:S02]  /*23e0*/  LEA R46, R39, R44, 0x1 ;  /* 0x0000002c272e7211 */ /* 0x000fe400078e08ff */
[----:B------:R1:W2:Y:S01]  /*23f0*/  LDG.E.U16 R2, desc[UR8][R28.64] ;  /* 0x000000081c027981 */ /* 0x0002a2000c1e1500 */
[----:B0-----:R-:W-:-:S04]  /*2400*/  LEA R16, P0, R34, R32, 0x1 ;  /* 0x0000002022107211 */ /* 0x001fc800078008ff */
[----:B------:R-:W-:Y:S01]  /*2410*/  LEA.HI.X.SX32 R17, R34, R33, 0x1, P0 ;  /* 0x0000002122117211 */ /* 0x000fe200000f0eff */
[----:B------:R-:W-:Y:S01]  /*2420*/  IMAD R34, R39, 0x2, R46 ;  /* 0x0000000227227824 */ /* 0x000fe200078e022e */
[----:B-1----:R-:W-:-:S03]  /*2430*/  LEA R28, P0, R25, R32, 0x1 ;  /* 0x00000020191c7211 */ /* 0x002fc600078008ff */
[----:B------:R-:W-:Y:S01]  /*2440*/  IMAD R53, R39, 0x2, R34 ;  /* 0x0000000227357824 */ /* 0x000fe200078e0222 */
[----:B------:R-:W2:Y:S01]  /*2450*/  LDG.E.U16 R17, desc[UR8][R16.64] ;  /* 0x0000000810117981 */ /* 0x000ea2000c1e1500 */
[----:B------:R-:W-:-:S05]  /*2460*/  LEA.HI.X.SX32 R29, R25, R33, 0x1, P0 ;  /* 0x00000021191d7211 */ /* 0x000fca00000f0eff */
[----:B------:R0:W2:Y:S02]  /*2470*/  LDG.E.U16 R16, desc[UR8][R28.64] ;  /* 0x000000081c107981 */ /* 0x0000a4000c1e1500 */
[----:B0-----:R-:W-:-:S04]  /*2480*/  LEA R28, P0, R53, R32, 0x1 ;  /* 0x00000020351c7211 */ /* 0x001fc800078008ff */
[----:B------:R-:W-:-:S05]  /*2490*/  LEA.HI.X.SX32 R29, R53, R33, 0x1, P0 ;  /* 0x00000021351d7211 */ /* 0x000fca00000f0eff */
[----:B------:R0:W2:Y:S01]  /*24a0*/  LDG.E.U16 R25, desc[UR8][R28.64] ;  /* 0x000000081c197981 */ /* 0x0000a2000c1e1500 */
[-C--:B------:R-:W-:Y:S02]  /*24b0*/  LEA R30, P0, R35, R32.reuse, 0x1 ;  /* 0x00000020231e7211 */ /* 0x080fe400078008ff */
[----:B0-----:R-:W-:-:S04]  /*24c0*/  LEA R28, P1, R42, R32, 0x1 ;  /* 0x000000202a1c7211 */ /* 0x001fc800078208ff */
[-C--:B------:R-:W-:Y:S02]  /*24d0*/  LEA.HI.X.SX32 R29, R42, R33.reuse, 0x1, P1 ;  /* 0x000000212a1d7211 */ /* 0x080fe400008f0eff */
[----:B------:R-:W-:-:S03]  /*24e0*/  LEA.HI.X.SX32 R31, R35, R33, 0x1, P0 ;  /* 0x00000021231f7211 */ /* 0x000fc600000f0eff */
[----:B------:R0:W2:Y:S01]  /*24f0*/  LDG.E.U16 R35, desc[UR8][R28.64] ;  /* 0x000000081c237981 */ /* 0x0000a2000c1e1500 */
[----:B------:R-:W-:-:S03]  /*2500*/  IMAD R53, R39, 0x2, R53 ;  /* 0x0000000227357824 */ /* 0x000fc600078e0235 */
[----:B------:R-:W2:Y:S01]  /*2510*/  LDG.E.U16 R26, desc[UR8][R30.64] ;  /* 0x000000081e1a7981 */ /* 0x000ea2000c1e1500 */
[----:B0-----:R-:W-:-:S04]  /*2520*/  LEA R28, P0, R44, R32, 0x1 ;  /* 0x000000202c1c7211 */ /* 0x001fc800078008ff */
[----:B------:R-:W-:-:S05]  /*2530*/  LEA.HI.X.SX32 R29, R44, R33, 0x1, P0 ;  /* 0x000000212c1d7211 */ /* 0x000fca00000f0eff */
[----:B------:R0:W2:Y:S02]  /*2540*/  LDG.E.U16 R42, desc[UR8][R28.64] ;  /* 0x000000081c2a7981 */ /* 0x0000a4000c1e1500 */
[----:B0-----:R-:W-:-:S04]  /*2550*/  LEA R28, P0, R53, R32, 0x1 ;  /* 0x00000020351c7211 */ /* 0x001fc800078008ff */
[----:B------:R-:W-:-:S05]  /*2560*/  LEA.HI.X.SX32 R29, R53, R33, 0x1, P0 ;  /* 0x00000021351d7211 */ /* 0x000fca00000f0eff */
[----:B------:R0:W2:Y:S02]  /*2570*/  LDG.E.U16 R44, desc[UR8][R28.64] ;  /* 0x000000081c2c7981 */ /* 0x0000a4000c1e1500 */
[----:B0-----:R-:W-:-:S04]  /*2580*/  LEA R28, P0, R40, R32, 0x1 ;  /* 0x00000020281c7211 */ /* 0x001fc800078008ff */
[----:B------:R-:W-:-:S05]  /*2590*/  LEA.HI.X.SX32 R29, R40, R33, 0x1, P0 ;  /* 0x00000021281d7211 */ /* 0x000fca00000f0eff */
[----:B------:R0:W2:Y:S01]  /*25a0*/  LDG.E.U16 R40, desc[UR8][R28.64] ;  /* 0x000000081c287981 */ /* 0x0000a2000c1e1500 */
[-C--:B------:R-:W-:Y:S01]  /*25b0*/  LEA R30, P1, R41, R32.reuse, 0x1 ;  /* 0x00000020291e7211 */ /* 0x080fe200078208ff */
[----:B------:R-:W-:Y:S01]  /*25c0*/  IMAD R53, R39, 0x2, R53 ;  /* 0x0000000227357824 */ /* 0x000fe200078e0235 */
[----:B------:R-:W1:Y:S01]  /*25d0*/  S2R R58, SR_TID.X ;  /* 0x00000000003a7919 */ /* 0x000e620000002100 */
[----:B0-----:R-:W-:-:S04]  /*25e0*/  LEA R28, P0, R46, R32, 0x1 ;  /* 0x000000202e1c7211 */ /* 0x001fc800078008ff */
[-C--:B------:R-:W-:Y:S02]  /*25f0*/  LEA.HI.X.SX32 R29, R46, R33.reuse, 0x1, P0 ;  /* 0x000000212e1d7211 */ /* 0x080fe400000f0eff */
[----:B------:R-:W-:Y:S02]  /*2600*/  LEA.HI.X.SX32 R31, R41, R33, 0x1, P1 ;  /* 0x00000021291f7211 */ /* 0x000fe400008f0eff */
[----:B------:R-:W-:Y:S01]  /*2610*/  LEA R39, R39, R53, 0x1 ;  /* 0x0000003527277211 */ /* 0x000fe200078e08ff */
[----:B------:R0:W2:Y:S04]  /*2620*/  LDG.E.U16 R46, desc[UR8][R28.64] ;  /* 0x000000081c2e7981 */ /* 0x0000a8000c1e1500 */
[----:B------:R3:W2:Y:S01]  /*2630*/  LDG.E.U16 R41, desc[UR8][R30.64] ;  /* 0x000000081e297981 */ /* 0x0006a2000c1e1500 */
[----:B0-----:R-:W-:-:S02]  /*2640*/  LEA R28, P0, R53, R32, 0x1 ;  /* 0x00000020351c7211 */ /* 0x001fc400078008ff */
[----:B---3--:R-:W-:Y:S02]  /*2650*/  LEA R30, P1, R39, R32, 0x1 ;  /* 0x00000020271e7211 */ /* 0x008fe400078208ff */
[-C--:B------:R-:W-:Y:S02]  /*2660*/  LEA.HI.X.SX32 R29, R53, R33.reuse, 0x1, P0 ;  /* 0x00000021351d7211 */ /* 0x080fe400000f0eff */
[----:B------:R-:W-:-:S03]  /*2670*/  LEA.HI.X.SX32 R31, R39, R33, 0x1, P1 ;  /* 0x00000021271f7211 */ /* 0x000fc600008f0eff */
[----:B------:R0:W3:Y:S04]  /*2680*/  LDG.E.U16 R39, desc[UR8][R28.64] ;  /* 0x000000081c277981 */ /* 0x0000e8000c1e1500 */
[----:B------:R1:W2:Y:S01]  /*2690*/  LDG.E.U16 R53, desc[UR8][R30.64] ;  /* 0x000000081e357981 */ /* 0x0002a2000c1e1500 */
[----:B0-----:R-:W-:-:S04]  /*26a0*/  LEA R28, P0, R37, R32, 0x1 ;  /* 0x00000020251c7211 */ /* 0x001fc800078008ff */
[----:B------:R-:W-:Y:S02]  /*26b0*/  LEA.HI.X.SX32 R29, R37, R33, 0x1, P0 ;  /* 0x00000021251d7211 */ /* 0x000fe400000f0eff */
[----:B-1----:R-:W-:-:S03]  /*26c0*/  LEA R30, P1, R38, R32, 0x1 ;  /* 0x00000020261e7211 */ /* 0x002fc600078208ff */
[----:B------:R0:W2:Y:S01]  /*26d0*/  LDG.E.U16 R37, desc[UR8][R28.64] ;  /* 0x000000081c257981 */ /* 0x0000a2000c1e1500 */
[----:B------:R-:W-:Y:S02]  /*26e0*/  LEA.HI.X.SX32 R31, R38, R33, 0x1, P1 ;  /* 0x00000021261f7211 */ /* 0x000fe400008f0eff */
[----:B------:R-:W-:-:S03]  /*26f0*/  LOP3.LUT R59, R58, 0xff, RZ, 0xc0, !PT ;  /* 0x000000ff3a3b7812 */ /* 0x000fc600078ec0ff */
[----:B------:R1:W2:Y:S01]  /*2700*/  LDG.E.U16 R38, desc[UR8][R30.64] ;  /* 0x000000081e267981 */ /* 0x0002a2000c1e1500 */
[----:B0-----:R-:W-:-:S04]  /*2710*/  LEA R28, P0, R36, R32, 0x1 ;  /* 0x00000020241c7211 */ /* 0x001fc800078008ff */
[----:B------:R-:W-:Y:S02]  /*2720*/  LEA.HI.X.SX32 R29, R36, R33, 0x1, P0 ;  /* 0x00000021241d7211 */ /* 0x000fe400000f0eff */
[-C--:B-1----:R-:W-:Y:S01]  /*2730*/  LEA R30, P0, R27, R32.reuse, 0x1 ;  /* 0x000000201b1e7211 */ /* 0x082fe200078008ff */
[----:B------:R-:W2:Y:S01]  /*2740*/  LDL.LU R36, [R1+0xc] ;  /* 0x00000c0001247983 */ /* 0x000ea20000300800 */
[----:B------:R-:W-:-:S03]  /*2750*/  LEA R32, P1, R34, R32, 0x1 ;  /* 0x0000002022207211 */ /* 0x000fc600078208ff */
[----:B------:R0:W2:Y:S01]  /*2760*/  LDG.E.U16 R28, desc[UR8][R28.64] ;  /* 0x000000081c1c7981 */ /* 0x0000a2000c1e1500 */
[-C--:B------:R-:W-:Y:S01]  /*2770*/  LEA.HI.X.SX32 R31, R27, R33.reuse, 0x1, P0 ;  /* 0x000000211b1f7211 */ /* 0x080fe200000f0eff */
[----:B------:R-:W-:Y:S01]  /*2780*/  IMAD.SHL.U32 R27, R59, 0x2, RZ ;  /* 0x000000023b1b7824 */ /* 0x000fe200078e00ff */
[----:B------:R-:W-:Y:S02]  /*2790*/  LEA.HI.X.SX32 R33, R34, R33, 0x1, P1 ;  /* 0x0000002122217211 */ /* 0x000fe400008f0eff */
[----:B------:R-:W2:Y:S04]  /*27a0*/  LDL.LU R34, [R1+0x14] ;  /* 0x0000140001227983 */ /* 0x000ea80000300800 */
[----:B------:R-:W2:Y:S01]  /*27b0*/  LDG.E.U16 R30, desc[UR8][R30.64] ;  /* 0x000000081e1e7981 */ /* 0x000ea2000c1e1500 */
[----:B0-----:R-:W-:-:S03]  /*27c0*/  SHF.R.S32.HI R29, RZ, 0x8, R58 ;  /* 0x00000008ff1d7819 */ /* 0x001fc6000001143a */
[----:B------:R-:W2:Y:S01]  /*27d0*/  LDG.E.U16 R32, desc[UR8][R32.64] ;  /* 0x0000000820207981 */ /* 0x000ea2000c1e1500 */
[----:B------:R-:W-:-:S04]  /*27e0*/  SGXT R29, R29, 0x1 ;  /* 0x000000011d1d781a */ /* 0x000fc80000000200 */
[----:B------:R-:W-:Y:S01]  /*27f0*/  LOP3.LUT R58, R27, 0x210, R29, 0x78, !PT ;  /* 0x000002101b3a7812 */ /* 0x000fe200078e781d */
[----:B------:R-:W2:Y:S04]  /*2800*/  LDL.LU R31, [R1+0x20] ;  /* 0x00002000011f7983 */ /* 0x000ea80000300800 */
[----:B------:R-:W2:Y:S04]  /*2810*/  LDL.LU R33, [R1+0x2c] ;  /* 0x00002c0001217983 */ /* 0x000ea80000300800 */
[----:B------:R-:W2:Y:S04]  /*2820*/  LDL.LU R27, [R1+0x40] ;  /* 0x00004000011b7983 */ /* 0x000ea80000300800 */
[----:B------:R-:W3:Y:S04]  /*2830*/  LDL.LU R29, [R1+0x34] ;  /* 0x00003400011d7983 */ /* 0x000ee80000300800 */
[----:B------:R0:W-:Y:S04]  /*2840*/  STS.U16 [R58+UR5], R49 ;  /* 0x000000313a007988 */ /* 0x0001e80008000405 */
[----:B------:R1:W-:Y:S04]  /*2850*/  STS.U16 [R58+UR5+0x1000], R50 ;  /* 0x001000323a007988 */ /* 0x0003e80008000405 */
[----:B------:R4:W-:Y:S04]  /*2860*/  STS.U16 [R58+UR5+0x2000], R51 ;  /* 0x002000333a007988 */ /* 0x0009e80008000405 */
[----:B0-----:R-:W5:Y:S04]  /*2870*/  LDL.LU R49, [R1+0x264] ;  /* 0x0002640001317983 */ /* 0x001f680000300800 */
[----:B-1----:R-:W5:Y:S04]  /*2880*/  LDL.LU R50, [R1+0x260] ;  /* 0x0002600001327983 */ /* 0x002f680000300800 */
[----:B----4-:R-:W4:Y:S04]  /*2890*/  LDL.LU R51, [R1+0x25c] ;  /* 0x00025c0001337983 */ /* 0x010f280000300800 */
[----:B------:R0:W-:Y:S04]  /*28a0*/  STS.U16 [R58+UR5+0x3000], R54 ;  /* 0x003000363a007988 */ /* 0x0001e80008000405 */
[----:B------:R1:W-:Y:S04]  /*28b0*/  STS.U16 [R58+UR5+0x4000], R55 ;  /* 0x004000373a007988 */ /* 0x0003e80008000405 */
[----:B------:R1:W-:Y:S04]  /*28c0*/  STS.U16 [R58+UR5+0x5000], R56 ;  /* 0x005000383a007988 */ /* 0x0003e80008000405 */
[----:B0-----:R-:W4:Y:S04]  /*28d0*/  LDL.LU R54, [R1+0x258] ;  /* 0x0002580001367983 */ /* 0x001f280000300800 */
[----:B-1----:R-:W4:Y:S04]  /*28e0*/  LDL.LU R55, [R1+0x254] ;  /* 0x0002540001377983 */ /* 0x002f280000300800 */
[----:B------:R-:W4:Y:S04]  /*28f0*/  LDL.LU R56, [R1+0x250] ;  /* 0x0002500001387983 */ /* 0x000f280000300800 */
[----:B------:R0:W-:Y:S04]  /*2900*/  STS.U16 [R58+UR5+0x6000], R57 ;  /* 0x006000393a007988 */ /* 0x0001e80008000405 */
[----:B------:R1:W-:Y:S04]  /*2910*/  STS.U16 [R58+UR5+0x7000], R60 ;  /* 0x0070003c3a007988 */ /* 0x0003e80008000405 */
[----:B0-----:R-:W4:Y:S04]  /*2920*/  LDL.LU R57, [R1+0x24c] ;  /* 0x00024c0001397983 */ /* 0x001f280000300800 */
[----:B-1----:R-:W4:Y:S04]  /*2930*/  LDL.LU R60, [R1+0x248] ;  /* 0x00024800013c7983 */ /* 0x002f280000300800 */
[----:B------:R0:W-:Y:S04]  /*2940*/  STS.U16 [R58+UR5+0x8000], R61 ;  /* 0x0080003d3a007988 */ /* 0x0001e80008000405 */
[----:B0-----:R-:W5:Y:S04]  /*2950*/  LDL.LU R61, [R1+0x244] ;  /* 0x00024400013d7983 */ /* 0x001f680000300800 */
[----:B--2---:R0:W-:Y:S04]  /*2960*/  STS.U16 [R58+UR5+0x9000], R27 ;  /* 0x0090001b3a007988 */ /* 0x0041e80008000405 */
[----:B---3--:R1:W-:Y:S04]  /*2970*/  STS.U16 [R58+UR5+0xa000], R29 ;  /* 0x00a0001d3a007988 */ /* 0x0083e80008000405 */
[----:B------:R2:W-:Y:S04]  /*2980*/  STS.U16 [R58+UR5+0xb000], R33 ;  /* 0x00b000213a007988 */ /* 0x0005e80008000405 */
[----:B0-----:R-:W3:Y:S04]  /*2990*/  LDL.LU R27, [R1+0x3c] ;  /* 0x00003c00011b7983 */ /* 0x001ee80000300800 */
[----:B------:R0:W-:Y:S04]  /*29a0*/  STS.U16 [R58+UR5+0xc000], R31 ;  /* 0x00c0001f3a007988 */ /* 0x0001e80008000405 */
[----:B-1----:R-:W3:Y:S04]  /*29b0*/  LDL.LU R29, [R1+0x30] ;  /* 0x00003000011d7983 */ /* 0x002ee80000300800 */
[----:B------:R1:W-:Y:S04]  /*29c0*/  STS.U16 [R58+UR5+0xd000], R34 ;  /* 0x00d000223a007988 */ /* 0x0003e80008000405 */
[----:B--2---:R-:W2:Y:S04]  /*29d0*/  LDL.LU R33, [R1+0x24] ;  /* 0x0000240001217983 */ /* 0x004ea80000300800 */
[----:B------:R1:W-:Y:S04]  /*29e0*/  STS.U16 [R58+UR5+0xe000], R36 ;  /* 0x00e000243a007988 */ /* 0x0003e80008000405 */
[----:B0-----:R-:W2:Y:S04]  /*29f0*/  LDL.LU R31, [R1+0x1c] ;  /* 0x00001c00011f7983 */ /* 0x001ea80000300800 */
[----:B------:R-:W-:Y:S04]  /*2a00*/  STS.U16 [R58+UR5+0xf000], R48 ;  /* 0x00f000303a007988 */ /* 0x000fe80008000405 */
[----:B-1----:R-:W2:Y:S04]  /*2a10*/  LDL.LU R34, [R1+0x10] ;  /* 0x0000100001227983 */ /* 0x002ea80000300800 */
[----:B------:R-:W2:Y:S04]  /*2a20*/  LDL.LU R36, [R1+0x4] ;  /* 0x0000040001247983 */ /* 0x000ea80000300800 */
[----:B----4-:R0:W-:Y:S04]  /*2a30*/  STS.U16 [R58+UR5+0x10000], R60 ;  /* 0x0100003c3a007988 */ /* 0x0101e80008000405 */
[----:B------:R1:W-:Y:S04]  /*2a40*/  STS.U16 [R58+UR5+0x11000], R56 ;  /* 0x011000383a007988 */ /* 0x0003e80008000405 */
[----:B------:R4:W-:Y:S04]  /*2a50*/  STS.U16 [R58+UR5+0x12000], R54 ;  /* 0x012000363a007988 */ /* 0x0009e80008000405 */
[----:B0-----:R-:W2:Y:S04]  /*2a60*/  LDL.LU R60, [R1+0x44] ;  /* 0x00004400013c7983 */ /* 0x001ea80000300800 */
[----:B-1----:R-:W2:Y:S04]  /*2a70*/  LDL.LU R56, [R1+0x50] ;  /* 0x0000500001387983 */ /* 0x002ea80000300800 */
[----:B----4-:R-:W4:Y:S04]  /*2a80*/  LDL.LU R54, [R1+0x60] ;  /* 0x0000600001367983 */ /* 0x010f280000300800 */
[----:B-----5:R0:W-:Y:S04]  /*2a90*/  STS.U16 [R58+UR5+0x13000], R50 ;  /* 0x013000323a007988 */ /* 0x0201e80008000405 */
[----:B------:R1:W-:Y:S04]  /*2aa0*/  STS.U16 [R58+UR5+0x14000], R47 ;  /* 0x0140002f3a007988 */ /* 0x0003e80008000405 */
[----:B------:R5:W-:Y:S04]  /*2ab0*/  STS.U16 [R58+UR5+0x15000], R24 ;  /* 0x015000183a007988 */ /* 0x000be80008000405 */
[----:B0-----:R-:W2:Y:S04]  /*2ac0*/  LDL.LU R50, [R1+0x70] ;  /* 0x0000700001327983 */ /* 0x001ea80000300800 */
[----:B-1----:R-:W2:Y:S04]  /*2ad0*/  LDL.LU R47, [R1+0x80] ;  /* 0x00008000012f7983 */ /* 0x002ea80000300800 */
[----:B-----5:R-:W5:Y:S04]  /*2ae0*/  LDL.LU R24, [R1+0x90] ;  /* 0x0000900001187983 */ /* 0x020f680000300800 */
[----:B------:R0:W-:Y:S04]  /*2af0*/  STS.U16 [R58+UR5+0x16000], R23 ;  /* 0x016000173a007988 */ /* 0x0001e80008000405 */
[----:B------:R1:W-:Y:S04]  /*2b00*/  STS.U16 [R58+UR5+0x17000], R22 ;  /* 0x017000163a007988 */ /* 0x0003e80008000405 */
[----:B------:R1:W-:Y:S04]  /*2b10*/  STS.U16 [R58+UR5+0x18000], R21 ;  /* 0x018000153a007988 */ /* 0x0003e80008000405 */
[----:B0-----:R-:W2:Y:S04]  /*2b20*/  LDL.LU R23, [R1+0xa0] ;  /* 0x0000a00001177983 */ /* 0x001ea80000300800 */
[----:B-1----:R-:W2:Y:S04]  /*2b30*/  LDL.LU R22, [R1+0xb0] ;  /* 0x0000b00001167983 */ /* 0x002ea80000300800 */
[----:B------:R-:W2:Y:S01]  /*2b40*/  LDL.LU R21, [R1+0xc0] ;  /* 0x0000c00001157983 */ /* 0x000ea20000300800 */
[----:B------:R-:W-:-:S03]  /*2b50*/  LOP3.LUT R48, R58, 0x20, RZ, 0x3c, !PT ;  /* 0x000000203a307812 */ /* 0x000fc600078e3cff */
[----:B------:R-:W-:Y:S04]  /*2b60*/  STS.U16 [R58+UR5+0x19000], R20 ;  /* 0x019000143a007988 */ /* 0x000fe80008000405 */
[----:B------:R-:W-:Y:S04]  /*2b70*/  STS.U16 [R58+UR5+0x1a000], R19 ;  /* 0x01a000133a007988 */ /* 0x000fe80008000405 */
[----:B------:R-:W-:Y:S04]  /*2b80*/  STS.U16 [R58+UR5+0x1b000], R18 ;  /* 0x01b000123a007988 */ /* 0x000fe80008000405 */
[----:B------:R0:W-:Y:S04]  /*2b90*/  STS.U16 [R58+UR5+0x1c000], R0 ;  /* 0x01c000003a007988 */ /* 0x0001e80008000405 */
[----:B------:R-:W-:Y:S04]  /*2ba0*/  STS.U16 [R58+UR5+0x1d000], R17 ;  /* 0x01d000113a007988 */ /* 0x000fe80008000405 */
[----:B------:R-:W-:Y:S04]  /*2bb0*/  STS.U16 [R58+UR5+0x1e000], R16 ;  /* 0x01e000103a007988 */ /* 0x000fe80008000405 */
[----:B0-----:R-:W3:Y:S04]  /*2bc0*/  LDL.LU R0, [R1+0x104] ;  /* 0x0001040001007983 */ /* 0x001ee80000300800 */
[----:B------:R-:W3:Y:S04]  /*2bd0*/  LDL.LU R18, [R1+0x100] ;  /* 0x0001000001127983 */ /* 0x000ee80000300800 */
[----:B------:R-:W-:Y:S04]  /*2be0*/  STS.U16 [R58+UR5+0x1f000], R25 ;  /* 0x01f000193a007988 */ /* 0x000fe80008000405 */
[----:B------:R-:W3:Y:S04]  /*2bf0*/  LDL.LU R19, [R1+0xfc] ;  /* 0x0000fc0001137983 */ /* 0x000ee80000300800 */
[----:B------:R-:W3:Y:S04]  /*2c00*/  LDL.LU R20, [R1+0xf4] ;  /* 0x0000f40001147983 */ /* 0x000ee80000300800 */
[----:B--2---:R0:W-:Y:S04]  /*2c10*/  STS.U16 [R48+UR5+0x400], R21 ;  /* 0x0004001530007988 */ /* 0x0041e80008000405 */
[----:B------:R1:W-:Y:S04]  /*2c20*/  STS.U16 [R48+UR5+0x1400], R22 ;  /* 0x0014001630007988 */ /* 0x0003e80008000405 */
[----:B------:R2:W-:Y:S04]  /*2c30*/  STS.U16 [R48+UR5+0x2400], R23 ;  /* 0x0024001730007988 */ /* 0x0005e80008000405 */
[----:B0-----:R-:W3:Y:S04]  /*2c40*/  LDL.LU R21, [R1+0xf0] ;  /* 0x0000f00001157983 */ /* 0x001ee80000300800 */
[----:B-1----:R-:W3:Y:S04]  /*2c50*/  LDL.LU R22, [R1+0xec] ;  /* 0x0000ec0001167983 */ /* 0x002ee80000300800 */
[----:B-----5:R0:W-:Y:S04]  /*2c60*/  STS.U16 [R48+UR5+0x3400], R24 ;  /* 0x0034001830007988 */ /* 0x0201e80008000405 */
[----:B--2---:R-:W2:Y:S04]  /*2c70*/  LDL.LU R23, [R1+0xe4] ;  /* 0x0000e40001177983 */ /* 0x004ea80000300800 */
[----:B------:R1:W-:Y:S04]  /*2c80*/  STS.U16 [R48+UR5+0x4400], R47 ;  /* 0x0044002f30007988 */ /* 0x0003e80008000405 */
[----:B0-----:R-:W5:Y:S04]  /*2c90*/  LDL.LU R24, [R1+0xe0] ;  /* 0x0000e00001187983 */ /* 0x001f680000300800 */
[----:B------:R0:W-:Y:S04]  /*2ca0*/  STS.U16 [R48+UR5+0x5400], R50 ;  /* 0x0054003230007988 */ /* 0x0001e80008000405 */
[----:B-1----:R-:W5:Y:S04]  /*2cb0*/  LDL.LU R47, [R1+0xdc] ;  /* 0x0000dc00012f7983 */ /* 0x002f680000300800 */
[----:B----4-:R1:W-:Y:S04]  /*2cc0*/  STS.U16 [R48+UR5+0x6400], R54 ;  /* 0x0064003630007988 */ /* 0x0103e80008000405 */
[----:B0-----:R-:W4:Y:S04]  /*2cd0*/  LDL.LU R50, [R1+0xd4] ;  /* 0x0000d40001327983 */ /* 0x001f280000300800 */
[----:B------:R0:W-:Y:S04]  /*2ce0*/  STS.U16 [R48+UR5+0x7400], R56 ;  /* 0x0074003830007988 */ /* 0x0001e80008000405 */
[----:B-1----:R-:W4:Y:S04]  /*2cf0*/  LDL.LU R54, [R1+0xd0] ;  /* 0x0000d00001367983 */ /* 0x002f280000300800 */
[----:B------:R1:W-:Y:S04]  /*2d00*/  STS.U16 [R48+UR5+0x8400], R60 ;  /* 0x0084003c30007988 */ /* 0x0003e80008000405 */
[----:B0-----:R-:W4:Y:S04]  /*2d10*/  LDL.LU R56, [R1+0xcc] ;  /* 0x0000cc0001387983 */ /* 0x001f280000300800 */
[----:B---3--:R0:W-:Y:S04]  /*2d20*/  STS.U16 [R48+UR5+0x9400], R27 ;  /* 0x0094001b30007988 */ /* 0x0081e80008000405 */
[----:B-1----:R-:W3:Y:S04]  /*2d30*/  LDL.LU R60, [R1+0xbc] ;  /* 0x0000bc00013c7983 */ /* 0x002ee80000300800 */
[----:B------:R1:W-:Y:S04]  /*2d40*/  STS.U16 [R48+UR5+0xa400], R29 ;  /* 0x00a4001d30007988 */ /* 0x0003e80008000405 */
[----:B0-----:R-:W3:Y:S04]  /*2d50*/  LDL.LU R27, [R1+0xac] ;  /* 0x0000ac00011b7983 */ /* 0x001ee80000300800 */
[----:B------:R0:W-:Y:S04]  /*2d60*/  STS.U16 [R48+UR5+0xb400], R33 ;  /* 0x00b4002130007988 */ /* 0x0001e80008000405 */
[----:B-1----:R-:W3:Y:S04]  /*2d70*/  LDL.LU R29, [R1+0x9c] ;  /* 0x00009c00011d7983 */ /* 0x002ee80000300800 */
[----:B------:R1:W-:Y:S04]  /*2d80*/  STS.U16 [R48+UR5+0xc400], R31 ;  /* 0x00c4001f30007988 */ /* 0x0003e80008000405 */
[----:B0-----:R-:W3:Y:S04]  /*2d90*/  LDL.LU R33, [R1+0x8c] ;  /* 0x00008c0001217983 */ /* 0x001ee80000300800 */
[----:B------:R0:W-:Y:S04]  /*2da0*/  STS.U16 [R48+UR5+0xd400], R34 ;  /* 0x00d4002230007988 */ /* 0x0001e80008000405 */
[----:B-1----:R-:W3:Y:S04]  /*2db0*/  LDL.LU R31, [R1+0x7c] ;  /* 0x00007c00011f7983 */ /* 0x002ee80000300800 */
[----:B------:R1:W-:Y:S04]  /*2dc0*/  STS.U16 [R48+UR5+0xe400], R36 ;  /* 0x00e4002430007988 */ /* 0x0003e80008000405 */
[----:B0-----:R-:W3:Y:S04]  /*2dd0*/  LDL.LU R34, [R1+0x6c] ;  /* 0x00006c0001227983 */ /* 0x001ee80000300800 */
[----:B-1----:R-:W3:Y:S04]  /*2de0*/  LDL.LU R36, [R1+0x5c] ;  /* 0x00005c0001247983 */ /* 0x002ee80000300800 */
[----:B------:R-:W-:Y:S04]  /*2df0*/  STS.U16 [R48+UR5+0xf400], R61 ;  /* 0x00f4003d30007988 */ /* 0x000fe80008000405 */
        /* <DEDUP_REMOVED lines=15> */
[----:B------:R0:W-:Y:S04]  /*2ef0*/  STS.U16 [R48+UR5+0x1f400], R44 ;  /* 0x01f4002c30007988 */ /* 0x0001e80008000405 */
[----:B0-----:R-:W3:Y:S01]  /*2f00*/  LDL.LU R48, [R1+0x240] ;  /* 0x0002400001307983 */ /* 0x001ee20000300800 */
[----:B------:R-:W-:-:S03]  /*2f10*/  LOP3.LUT R51, R58, 0x40, RZ, 0x3c, !PT ;  /* 0x000000403a337812 */ /* 0x000fc600078e3cff */
[----:B------:R-:W3:Y:S04]  /*2f20*/  LDL.LU R55, [R1+0x124] ;  /* 0x0001240001377983 */ /* 0x000ee80000300800 */
[----:B------:R-:W3:Y:S04]  /*2f30*/  LDL.LU R57, [R1+0x120] ;  /* 0x0001200001397983 */ /* 0x000ee80000300800 */
[----:B------:R-:W3:Y:S04]  /*2f40*/  LDL.LU R61, [R1+0x11c] ;  /* 0x00011c00013d7983 */ /* 0x000ee80000300800 */
[----:B------:R-:W3:Y:S04]  /*2f50*/  LDL.LU R25, [R1+0x118] ;  /* 0x0001180001197983 */ /* 0x000ee80000300800 */
[----:B------:R-:W3:Y:S04]  /*2f60*/  LDL.LU R16, [R1+0x114] ;  /* 0x0001140001107983 */ /* 0x000ee80000300800 */
[----:B------:R-:W-:Y:S04]  /*2f70*/  STS.U16 [R51+UR5+0x800], R0 ;  /* 0x0008000033007988 */ /* 0x000fe80008000405 */
[----:B------:R-:W3:Y:S04]  /*2f80*/  LDL.LU R17, [R1+0x110] ;  /* 0x0001100001117983 */ /* 0x000ee80000300800 */
[----:B------:R0:W-:Y:S04]  /*2f90*/  STS.U16 [R51+UR5+0x1800], R18 ;  /* 0x0018001233007988 */ /* 0x0001e80008000405 */
[----:B------:R1:W-:Y:S04]  /*2fa0*/  STS.U16 [R51+UR5+0x2800], R19 ;  /* 0x0028001333007988 */ /* 0x0003e80008000405 */
[----:B------:R1:W-:Y:S04]  /*2fb0*/  STS.U16 [R51+UR5+0x3800], R20 ;  /* 0x0038001433007988 */ /* 0x0003e80008000405 */
[----:B0-----:R-:W3:Y:S04]  /*2fc0*/  LDL.LU R18, [R1+0x10c] ;  /* 0x00010c0001127983 */ /* 0x001ee80000300800 */
[----:B-1----:R-:W3:Y:S04]  /*2fd0*/  LDL.LU R19, [R1+0x108] ;  /* 0x0001080001137983 */ /* 0x002ee80000300800 */
[----:B------:R-:W3:Y:S01]  /*2fe0*/  LDL.LU R20, [R1+0xf8] ;  /* 0x0000f80001147983 */ /* 0x000ee20000300800 */
[----:B------:R-:W-:-:S03]  /*2ff0*/  LOP3.LUT R0, R58, 0x60, RZ, 0x3c, !PT ;  /* 0x000000603a007812 */ /* 0x000fc600078e3cff */
[----:B------:R0:W-:Y:S04]  /*3000*/  STS.U16 [R51+UR5+0x4800], R21 ;  /* 0x0048001533007988 */ /* 0x0001e80008000405 */
[----:B------:R1:W-:Y:S04]  /*3010*/  STS.U16 [R51+UR5+0x5800], R22 ;  /* 0x0058001633007988 */ /* 0x0003e80008000405 */
[----:B0-----:R-:W3:Y:S04]  /*3020*/  LDL.LU R21, [R1+0xe8] ;  /* 0x0000e80001157983 */ /* 0x001ee80000300800 */
[----:B--2---:R0:W-:Y:S04]  /*3030*/  STS.U16 [R51+UR5+0x6800], R23 ;  /* 0x0068001733007988 */ /* 0x0041e80008000405 */
[----:B-1----:R-:W2:Y:S04]  /*3040*/  LDL.LU R22, [R1+0xd8] ;  /* 0x0000d80001167983 */ /* 0x002ea80000300800 */
[----:B-----5:R1:W-:Y:S04]  /*3050*/  STS.U16 [R51+UR5+0x7800], R24 ;  /* 0x0078001833007988 */ /* 0x0203e80008000405 */
        /* <DEDUP_REMOVED lines=23> */
[----:B0-----:R-:W3:Y:S04]  /*31d0*/  LDL.LU R36, [R1+0x8] ;  /* 0x0000080001247983 */ /* 0x001ee80000300800 */
[----:B------:R-:W3:Y:S04]  /*31e0*/  LDL.LU R58, [R1+0x238] ;  /* 0x00023800013a7983 */ /* 0x000ee80000300800 */
        /* <DEDUP_REMOVED lines=8> */
[----:B------:R1:W-:Y:S04]  /*3270*/  STS.U16 [R51+UR5+0x1b800], R2 ;  /* 0x01b8000233007988 */ /* 0x0003e80008000405 */
        /* <DEDUP_REMOVED lines=13> */
[----:B------:R-:W-:Y:S01]  /*3350*/  STS.U16 [R0+UR5+0x8c00], R20 ;  /* 0x008c001400007988 */ /* 0x000fe20008000405 */
[----:B0-----:R-:W-:-:S02]  /*3360*/  IMAD.MOV.U32 R3, RZ, RZ, 0x3f800000 ;  /* 0x3f800000ff037424 */ /* 0x001fc400078e00ff */
[----:B-1----:R-:W-:Y:S01]  /*3370*/  IMAD.MOV.U32 R2, RZ, RZ, 0x3f800000 ;  /* 0x3f800000ff027424 */ /* 0x002fe200078e00ff */
[----:B------:R-:W-:Y:S04]  /*3380*/  STS.U16 [R0+UR5+0x9c00], R21 ;  /* 0x009c001500007988 */ /* 0x000fe80008000405 */
[----:B--2---:R-:W-:Y:S04]  /*3390*/  STS.U16 [R0+UR5+0xac00], R22 ;  /* 0x00ac001600007988 */ /* 0x004fe80008000405 */
[----:B-----5:R-:W-:Y:S04]  /*33a0*/  STS.U16 [R0+UR5+0xbc00], R23 ;  /* 0x00bc001700007988 */ /* 0x020fe80008000405 */
[----:B------:R-:W-:Y:S04]  /*33b0*/  STS.U16 [R0+UR5+0xcc00], R24 ;  /* 0x00cc001800007988 */ /* 0x000fe80008000405 */
[----:B----4-:R-:W-:Y:S04]  /*33c0*/  STS.U16 [R0+UR5+0xdc00], R47 ;  /* 0x00dc002f00007988 */ /* 0x010fe80008000405 */
[----:B------:R-:W-:Y:S04]  /*33d0*/  STS.U16 [R0+UR5+0xec00], R50 ;  /* 0x00ec003200007988 */ /* 0x000fe80008000405 */
[----:B------:R-:W-:Y:S04]  /*33e0*/  STS.U16 [R0+UR5+0xfc00], R54 ;  /* 0x00fc003600007988 */ /* 0x000fe80008000405 */
[----:B---3--:R-:W-:Y:S04]  /*33f0*/  STS.U16 [R0+UR5+0x10c00], R56 ;  /* 0x010c003800007988 */ /* 0x008fe80008000405 */
        /* <DEDUP_REMOVED lines=13> */
[----:B------:R0:W-:Y:S02]  /*34d0*/  STS.U16 [R0+UR5+0x1ec00], R32 ;  /* 0x01ec002000007988 */ /* 0x0001e40008000405 */
[----:B0-----:R-:W-:-:S05]  /*34e0*/  IMAD.MOV.U32 R0, RZ, RZ, -0x800000 ;  /* 0xff800000ff007424 */ /* 0x001fca00078e00ff */
[----:B------:R-:W-:Y:S04]  /*34f0*/  STL [R1+0x20c], R0 ;  /* 0x00020c0001007387 */ /* 0x000fe80000100800 */
[----:B------:R-:W-:Y:S04]  /*3500*/  STL [R1+0x1a0], R3 ;  /* 0x0001a00301007387 */ /* 0x000fe80000100800 */
[----:B------:R0:W-:Y:S04]  /*3510*/  STL [R1+0x1a8], R2 ;  /* 0x0001a80201007387 */ /* 0x0001e80000100800 */
[----:B------:R-:W-:Y:S04]  /*3520*/  STL [R1+0x170], RZ ;  /* 0x000170ff01007387 */ /* 0x000fe80000100800 */
[----:B------:R1:W-:Y:S04]  /*3530*/  STL [R1+0x208], R0 ;  /* 0x0002080001007387 */ /* 0x0003e80000100800 */
[----:B------:R2:W-:Y:S04]  /*3540*/  STL [R1+0x174], RZ ;  /* 0x000174ff01007387 */ /* 0x0005e80000100800 */
        /* <DEDUP_REMOVED lines=81> */
[----:B------:R2:W-:Y:S01]  /*3a60*/  STL [R1+0x3c], RZ ;  /* 0x00003cff01007387 */ /* 0x0005e20000100800 */
[----:B------:R-:W0:Y:S03]  /*3a70*/  S2R R56, SR_TID.X ;  /* 0x0000000000387919 */ /* 0x000e260000002100 */
        /* <DEDUP_REMOVED lines=8> */
[----:B------:R2:W-:Y:S04]  /*3b00*/  STL [R1], RZ ;  /* 0x000000ff01007387 */ /* 0x0005e80000100800 */
[----:B------:R2:W-:Y:S04]  /*3b10*/  STL [R1+0x4], RZ ;  /* 0x000004ff01007387 */ /* 0x0005e80000100800 */
[----:B------:R2:W-:Y:S04]  /*3b20*/  STL [R1+0x8], RZ ;  /* 0x000008ff01007387 */ /* 0x0005e80000100800 */
[----:B------:R2:W-:Y:S01]  /*3b30*/  STL [R1+0xc], RZ ;  /* 0x00000cff01007387 */ /* 0x0005e20000100800 */
[----:B------:R-:W-:Y:S01]  /*3b40*/  UISETP.GE.AND UP0, UPT, UR7, 0x1, UPT ;  /* 0x000000010700788c */ /* 0x000fe2000bf06270 */
[----:B------:R-:W-:-:S02]  /*3b50*/  CS2R R4, SRZ ;  /* 0x0000000000047805 */ /* 0x000fc4000001ff00 */
[----:B------:R-:W-:Y:S02]  /*3b60*/  CS2R R6, SRZ ;  /* 0x0000000000067805 */ /* 0x000fe4000001ff00 */
[----:B------:R-:W-:Y:S02]  /*3b70*/  CS2R R8, SRZ ;  /* 0x0000000000087805 */ /* 0x000fe4000001ff00 */
[----:B------:R-:W-:Y:S02]  /*3b80*/  CS2R R10, SRZ ;  /* 0x00000000000a7805 */ /* 0x000fe4000001ff00 */
[----:B------:R-:W-:Y:S02]  /*3b90*/  CS2R R12, SRZ ;  /* 0x00000000000c7805 */ /* 0x000fe4000001ff00 */
[----:B------:R-:W-:Y:S02]  /*3ba0*/  CS2R R14, SRZ ;  /* 0x00000000000e7805 */ /* 0x000fe4000001ff00 */
        /* <DEDUP_REMOVED lines=10> */
[C---:B0-----:R-:W-:Y:S02]  /*3c50*/  LOP3.LUT R2, R56.reuse, 0x7, RZ, 0xc0, !PT ;  /* 0x0000000738027812 */ /* 0x041fe400078ec0ff */
[----:B-1----:R-:W-:Y:S01]  /*3c60*/  SHF.L.U32 R0, R56, 0x1, RZ ;  /* 0x0000000138007819 */ /* 0x002fe200000006ff */
[----:B--2---:R-:W-:Y:S06]  /*3c70*/  BRA.U !UP0, `(.L_x_0) ;  /* 0x0000003508407547 */ /* 0x004fec000b800000 */
[----:B------:R-:W0:Y:S01]  /*3c80*/  LDC.64 R4, c[0x0][0x3c0] ;  /* 0x0000f000ff047b82 */ /* 0x000e220000000a00 */
[----:B------:R-:W1:Y:S01]  /*3c90*/  LDCU UR4, c[0x0][0x3c8] ;  /* 0x00007900ff0477ac */ /* 0x000e620008000800 */
[----:B------:R-:W-:Y:S02]  /*3ca0*/  LOP3.LUT R3, R0, 0x10, RZ, 0xc0, !PT ;  /* 0x0000001000037812 */ /* 0x000fe400078ec0ff */
[----:B------:R-:W-:Y:S02]  /*3cb0*/  CS2R R32, SRZ ;  /* 0x0000000000207805 */ /* 0x000fe4000001ff00 */
[----:B------:R-:W-:Y:S01]  /*3cc0*/  LOP3.LUT R11, R56, 0x10, RZ, 0xc0, !PT ;  /* 0x00000010380b7812 */ /* 0x000fe200078ec0ff */
[----:B------:R-:W2:Y:S01]  /*3cd0*/  LDCU.64 UR12, c[0x0][0x390] ;  /* 0x00007200ff0c77ac */ /* 0x000ea20008000a00 */
[----:B------:R-:W-:Y:S02]  /*3ce0*/  SHF.R.S32.HI R7, RZ, 0x6, R56 ;  /* 0x00000006ff077819 */ /* 0x000fe40000011438 */
[----:B------:R-:W-:-:S02]  /*3cf0*/  CS2R R34, SRZ ;  /* 0x0000000000227805 */ /* 0x000fc4000001ff00 */
[----:B------:R-:W-:Y:S01]  /*3d00*/  LEA R61, R11, UR5, 0x8 ;  /* 0x000000050b3d7c11 */ /* 0x000fe2000f8e40ff */
[----:B------:R-:W3:Y:S01]  /*3d10*/  LDCU.64 UR10, c[0x0][0x388] ;  /* 0x00007100ff0a77ac */ /* 0x000ee20008000a00 */
[----:B------:R-:W-:Y:S02]  /*3d20*/  SGXT R7, R7, 0x1 ;  /* 0x000000010707781a */ /* 0x000fe40000000200 */
[----:B------:R-:W-:Y:S02]  /*3d30*/  LEA R17, R11, UR5, 0x4 ;  /* 0x000000050b117c11 */ /* 0x000fe4000f8e20ff */
[----:B------:R-:W-:-:S04]  /*3d40*/  LOP3.LUT R13, R7, 0x90, RZ, 0xc0, !PT ;  /* 0x00000090070d7812 */ /* 0x000fc800078ec0ff */
[----:B------:R-:W-:Y:S01]  /*3d50*/  LOP3.LUT R12, R13, 0x37e, R0, 0x78, !PT ;  /* 0x0000037e0d0c7812 */ /* 0x000fe200078e7800 */
[----:B-1----:R-:W-:Y:S01]  /*3d60*/  IMAD R6, R59, UR4, RZ ;  /* 0x000000043b067c24 */ /* 0x002fe2000f8e02ff */
[----:B------:R-:W-:Y:S01]  /*3d70*/  SHF.R.U32.HI R59, RZ, 0x8, R56 ;  /* 0x00000008ff3b7819 */ /* 0x000fe20000011638 */
[----:B------:R-:W-:Y:S02]  /*3d80*/  UMOV UR4, URZ ;  /* 0x000000ff00047c82 */ /* 0x000fe40008000000 */
[C---:B------:R-:W-:Y:S01]  /*3d90*/  IMAD.SHL.U32 R7, R6.reuse, 0x2, RZ ;  /* 0x0000000206077824 */ /* 0x040fe200078e00ff */
[----:B0-----:R0:W-:Y:S01]  /*3da0*/  STL [R1+0x1a4], R5 ;  /* 0x0001a40501007387 */ /* 0x0011e20000100800 */
[----:B------:R-:W-:Y:S01]  /*3db0*/  IMAD.MOV.U32 R10, RZ, RZ, R4 ;  /* 0x000000ffff0a7224 */ /* 0x000fe200078e0004 */
[----:B------:R-:W-:Y:S01]  /*3dc0*/  SGXT.U32 R59, R59, 0x1 ;  /* 0x000000013b3b781a */ /* 0x000fe20000000000 */
[----:B------:R-:W-:Y:S02]  /*3dd0*/  IMAD.MOV.U32 R14, RZ, RZ, R5 ;  /* 0x000000ffff0e7224 */ /* 0x000fe400078e0005 */
[----:B------:R-:W-:Y:S01]  /*3de0*/  IMAD.HI R6, R6, 0x2, RZ ;  /* 0x0000000206067827 */ /* 0x000fe200078e02ff */
[----:B0-----:R-:W0:Y:S03]  /*3df0*/  LDC.64 R4, c[0x0][0x3d0] ;  /* 0x0000f400ff047b82 */ /* 0x001e260000000a00 */
[----:B0-----:R-:W-:Y:S01]  /*3e00*/  IMAD.MOV.U32 R9, RZ, RZ, R4 ;  /* 0x000000ffff097224 */ /* 0x001fe200078e0004 */
[----:B------:R-:W-:Y:S01]  /*3e10*/  SHF.R.S32.HI R4, RZ, 0x2, R56 ;  /* 0x00000002ff047819 */ /* 0x000fe20000011438 */
[----:B------:R0:W-:Y:S01]  /*3e20*/  STL [R1+0x234], R5 ;  /* 0x0002340501007387 */ /* 0x0001e20000100800 */
[----:B------:R-:W-:-:S02]  /*3e30*/  IMAD.MOV.U32 R8, RZ, RZ, R5 ;  /* 0x000000ffff087224 */ /* 0x000fc400078e0005 */
[----:B------:R-:W-:-:S04]  /*3e40*/  SGXT R4, R4, 0x1 ;  /* 0x000000010404781a */ /* 0x000fc80000000200 */
[----:B------:R-:W-:Y:S01]  /*3e50*/  LOP3.LUT R4, R4, 0x90, RZ, 0xc0, !PT ;  /* 0x0000009004047812 */ /* 0x000fe200078ec0ff */
[----:B0-----:R-:W-:Y:S01]  /*3e60*/  IMAD R5, R2, 0x210, RZ ;  /* 0x0000021002057824 */ /* 0x001fe200078e02ff */
[----:B------:R-:W-:Y:S02]  /*3e70*/  LOP3.LUT R2, R3, 0x1e0, R56, 0xf8, !PT ;  /* 0x000001e003027812 */ /* 0x000fe400078ef838 */
[----:B------:R-:W-:Y:S02]  /*3e80*/  SHF.L.U32 R3, R56, 0x5, RZ ;  /* 0x0000000538037819 */ /* 0x000fe400000006ff */
[C---:B------:R-:W-:Y:S02]  /*3e90*/  LOP3.LUT R2, R5.reuse, R2, RZ, 0x3c, !PT ;  /* 0x0000000205027212 */ /* 0x040fe400078e3cff */
[----:B------:R-:W-:Y:S01]  /*3ea0*/  LOP3.LUT R15, R4, 0x60, R3, 0xf8, !PT ;  /* 0x00000060040f7812 */ /* 0x000fe200078ef803 */
[----:B------:R-:W-:Y:S01]  /*3eb0*/  IMAD R3, R10, UR6, RZ ;  /* 0x000000060a037c24 */ /* 0x000fe2000f8e02ff */
[----:B------:R-:W-:Y:S01]  /*3ec0*/  LOP3.LUT R4, R56, 0xf, RZ, 0xc0, !PT ;  /* 0x0000000f38047812 */ /* 0x000fe200078ec0ff */
[----:B------:R-:W-:Y:S01]  /*3ed0*/  IMAD.IADD R61, R2, 0x1, R61 ;  /* 0x00000001023d7824 */ /* 0x000fe200078e023d */
[--C-:B------:R-:W-:Y:S01]  /*3ee0*/  LOP3.LUT R36, R5, 0x30, R0.reuse, 0x78, !PT ;  /* 0x0000003005247812 */ /* 0x100fe200078e7800 */
[----:B------:R-:W0:Y:S01]  /*3ef0*/  LDC R2, c[0x0][0x3d8] ;  /* 0x0000f600ff027b82 */ /* 0x000e220000000800 */
[----:B------:R-:W-:Y:S01]  /*3f00*/  IMAD R5, R9, UR6, RZ ;  /* 0x0000000609057c24 */ /* 0x000fe2000f8e02ff */
[----:B------:R-:W-:Y:S01]  /*3f10*/  LOP3.LUT R60, R15, 0x10, R0, 0x78, !PT ;  /* 0x000000100f3c7812 */ /* 0x000fe200078e7800 */
[----:B------:R-:W-:Y:S01]  /*3f20*/  IMAD R10, R4, R8, RZ ;  /* 0x00000008040a7224 */ /* 0x000fe200078e02ff */
[----:B------:R-:W-:Y:S01]  /*3f30*/  STL [R1+0x18c], R36 ;  /* 0x00018c2401007387 */ /* 0x000fe20000100800 */
[----:B------:R-:W-:-:S02]  /*3f40*/  IMAD.SHL.U32 R8, R5, 0x2, RZ ;  /* 0x0000000205087824 */ /* 0x000fc400078e00ff */
[C---:B------:R-:W-:Y:S01]  /*3f50*/  IMAD.SHL.U32 R4, R3.reuse, 0x2, RZ ;  /* 0x0000000203047824 */ /* 0x040fe200078e00ff */
[----:B------:R-:W-:Y:S01]  /*3f60*/  SHF.L.U32 R9, R10, 0x1, RZ ;  /* 0x000000010a097819 */ /* 0x000fe200000006ff */
[----:B------:R1:W-:Y:S01]  /*3f70*/  STL [R1+0x190], R12 ;  /* 0x0001900c01007387 */ /* 0x0003e20000100800 */
[----:B------:R-:W-:Y:S02]  /*3f80*/  IMAD.HI R3, R3, 0x2, RZ ;  /* 0x0000000203037827 */ /* 0x000fe400078e02ff */
[----:B--2---:R-:W-:Y:S02]  /*3f90*/  IADD3 R0, P2, P3, R9, UR12, R8 ;  /* 0x0000000c09007c10 */ /* 0x004fe4000fb5e008 */
[----:B------:R-:W-:Y:S01]  /*3fa0*/  IMAD R9, R59, R14, RZ ;  /* 0x0000000e3b097224 */ /* 0x000fe200078e02ff */
[----:B---3--:R-:W-:Y:S01]  /*3fb0*/  IADD3 R4, P0, P1, R7, UR10, R4 ;  /* 0x0000000a07047c10 */ /* 0x008fe2000f91e004 */
[----:B------:R-:W-:Y:S01]  /*3fc0*/  IMAD.HI R8, R5, 0x2, RZ ;  /* 0x0000000205087827 */ /* 0x000fe200078e02ff */
[----:B------:R-:W2:Y:S01]  /*3fd0*/  LDCU UR10, c[0x0][0x3a8] ;  /* 0x00007500ff0a77ac */ /* 0x000ea20008000800 */
[----:B-1----:R-:W-:-:S02]  /*3fe0*/  SHF.R.U32.HI R12, RZ, 0x4, R56 ;  /* 0x00000004ff0c7819 */ /* 0x002fc40000011638 */
[----:B------:R-:W-:Y:S01]  /*3ff0*/  IMAD R11, R14, 0x2, R9 ;  /* 0x000000020e0b7824 */ /* 0x000fe200078e0209 */
[----:B------:R-:W-:Y:S01]  /*4000*/  IADD3.X R6, PT, PT, R6, UR11, R3, P0, P1 ;  /* 0x0000000b06067c10 */ /* 0x000fe200087e2403 */
[----:B------:R-:W-:Y:S01]  /*4010*/  IMAD.HI R13, R10, 0x2, RZ ;  /* 0x000000020a0d7827 */ /* 0x000fe200078e02ff */
[----:B------:R-:W-:Y:S02]  /*4020*/  SGXT.U32 R7, R12, 0x5 ;  /* 0x000000050c07781a */ /* 0x000fe40000000000 */
[----:B------:R-:W-:Y:S01]  /*4030*/  LEA R26, P1, R9, R4, 0x1 ;  /* 0x00000004091a7211 */ /* 0x000fe200078208ff */
[----:B------:R-:W-:Y:S01]  /*4040*/  IMAD R5, R14, 0x2, R11 ;  /* 0x000000020e057824 */ /* 0x000fe200078e020b */
[----:B------:R-:W-:Y:S01]  /*4050*/  IADD3.X R3, PT, PT, R13, UR13, R8, P2, P3 ;  /* 0x0000000d0d037c10 */ /* 0x000fe200097e6408 */
[----:B0-----:R-:W-:Y:S01]  /*4060*/  IMAD R15, R7, R2, RZ ;  /* 0x00000002070f7224 */ /* 0x001fe200078e02ff */
[C---:B------:R-:W-:Y:S01]  /*4070*/  LEA R22, P2, R11.reuse, R4, 0x1 ;  /* 0x000000040b167211 */ /* 0x040fe200078408ff */
[----:B------:R-:W-:Y:S01]  /*4080*/  IMAD.IADD R60, R60, 0x1, R17 ;  /* 0x000000013c3c7824 */ /* 0x000fe200078e0211 */
[----:B------:R-:W-:Y:S01]  /*4090*/  LEA R7, R14, R5, 0x1 ;  /* 0x000000050e077211 */ /* 0x000fe200078e08ff */
[----:B------:R-:W-:Y:S01]  /*40a0*/  IMAD R17, R2, 0x20, R15 ;  /* 0x0000002002117824 */ /* 0x000fe200078e020f */
[----:B------:R-:W-:-:S02]  /*40b0*/  LEA.HI.X.SX32 R23, R11, R6, 0x1, P2 ;  /* 0x000000060b177211 */ /* 0x000fc400010f0eff */
[----:B------:R-:W-:Y:S01]  /*40c0*/  LEA.HI.X.SX32 R27, R9, R6, 0x1, P1 ;  /* 0x00000006091b7211 */ /* 0x000fe200008f0eff */
[----:B------:R-:W-:Y:S01]  /*40d0*/  IMAD R13, R14, 0x2, R7 ;  /* 0x000000020e0d7824 */ /* 0x000fe200078e0207 */
[----:B------:R-:W-:Y:S01]  /*40e0*/  LEA R20, P3, R5, R4, 0x1 ;  /* 0x0000000405147211 */ /* 0x000fe200078608ff */
[----:B------:R0:W-:Y:S01]  /*40f0*/  STL.64 [R1+0x220], R22 ;  /* 0x0002201601007387 */ /* 0x0001e20000100a00 */
[----:B------:R-:W-:Y:S01]  /*4100*/  IMAD R19, R2, 0x20, R17 ;  /* 0x0000002002137824 */ /* 0x000fe200078e0211 */
[----:B------:R-:W-:Y:S01]  /*4110*/  LEA R24, P0, R15, R0, 0x1 ;  /* 0x000000000f187211 */ /* 0x000fe200078008ff */
[C---:B------:R-:W-:Y:S01]  /*4120*/  IMAD R9, R14.reuse, 0x2, R13 ;  /* 0x000000020e097824 */ /* 0x040fe200078e020d */
[----:B------:R-:W-:Y:S01]  /*4130*/  LEA.HI.X.SX32 R21, R5, R6, 0x1, P3 ;  /* 0x0000000605157211 */ /* 0x000fe200018f0eff */
[----:B------:R1:W-:Y:S01]  /*4140*/  STL.64 [R1+0x228], R26 ;  /* 0x0002281a01007387 */ /* 0x0003e20000100a00 */
[----:B------:R-:W-:Y:S01]  /*4150*/  LEA.HI.X.SX32 R25, R15, R3, 0x1, P0 ;  /* 0x000000030f197211 */ /* 0x000fe200000f0eff */
[----:B------:R-:W-:Y:S01]  /*4160*/  IMAD R11, R14, 0x2, R9 ;  /* 0x000000020e0b7824 */ /* 0x000fe200078e0209 */
[----:B------:R-:W-:Y:S01]  /*4170*/  LEA R28, P2, R9, R4, 0x1 ;  /* 0x00000004091c7211 */ /* 0x000fe200078408ff */
[----:B------:R3:W-:Y:S01]  /*4180*/  STL.64 [R1+0x218], R20 ;  /* 0x0002181401007387 */ /* 0x0007e20000100a00 */
[----:B------:R-:W-:-:S02]  /*4190*/  LEA R12, P0, R19, R0, 0x1 ;  /* 0x00000000130c7211 */ /* 0x000fc400078008ff */
[----:B0-----:R-:W-:Y:S02]  /*41a0*/  LEA R22, P1, R7, R4, 0x1 ;  /* 0x0000000407167211 */ /* 0x001fe400078208ff */
[-C--:B------:R-:W-:Y:S02]  /*41b0*/  LEA.HI.X.SX32 R29, R9, R6.reuse, 0x1, P2 ;  /* 0x00000006091d7211 */ /* 0x080fe400010f0eff */
[----:B------:R-:W-:Y:S01]  /*41c0*/  LEA.HI.X.SX32 R23, R7, R6, 0x1, P1 ;  /* 0x0000000607177211 */ /* 0x000fe200008f0eff */
[----:B------:R-:W-:Y:S01]  /*41d0*/  IMAD R7, R14, 0x2, R11 ;  /* 0x000000020e077824 */ /* 0x000fe200078e020b */
[-C--:B------:R-:W-:Y:S02]  /*41e0*/  LEA R30, P1, R13, R4.reuse, 0x1 ;  /* 0x000000040d1e7211 */ /* 0x080fe400078208ff */
[----:B-1----:R-:W-:Y:S01]  /*41f0*/  LEA R26, P3, R11, R4, 0x1 ;  /* 0x000000040b1a7211 */ /* 0x002fe200078608ff */
[----:B------:R0:W-:Y:S01]  /*4200*/  STL.64 [R1+0x210], R22 ;  /* 0x0002101601007387 */ /* 0x0001e20000100a00 */
[----:B---3--:R-:W-:-:S02]  /*4210*/  LEA R21, R2, R19, 0x5 ;  /* 0x0000001302157211 */ /* 0x008fc400078e28ff */
[-C--:B------:R-:W-:Y:S02]  /*4220*/  LEA.HI.X.SX32 R31, R13, R6.reuse, 0x1, P1 ;  /* 0x000000060d1f7211 */ /* 0x080fe400008f0eff */
[----:B------:R-:W-:Y:S01]  /*4230*/  LEA.HI.X.SX32 R27, R11, R6, 0x1, P3 ;  /* 0x000000060b1b7211 */ /* 0x000fe200018f0eff */
[----:B------:R-:W-:Y:S01]  /*4240*/  IMAD R5, R2, 0x20, R21 ;  /* 0x0000002002057824 */ /* 0x000fe200078e0215 */
[----:B------:R-:W-:Y:S01]  /*4250*/  LEA R10, P2, R21, R0, 0x1 ;  /* 0x00000000150a7211 */ /* 0x000fe200078408ff */
[----:B------:R1:W-:Y:S01]  /*4260*/  STL.64 [R1+0x208], R30 ;  /* 0x0002081e01007387 */ /* 0x0003e20000100a00 */
[-C--:B------:R-:W-:Y:S02]  /*4270*/  LEA.HI.X.SX32 R13, R19, R3.reuse, 0x1, P0 ;  /* 0x00000003130d7211 */ /* 0x080fe400000f0eff */
[----:B------:R-:W-:Y:S02]  /*4280*/  CS2R R18, SRZ ;  /* 0x0000000000127805 */ /* 0x000fe4000001ff00 */
[----:B------:R-:W-:-:S02]  /*4290*/  LEA.HI.X.SX32 R11, R21, R3, 0x1, P2 ;  /* 0x00000003150b7211 */ /* 0x000fc400010f0eff */
[----:B------:R-:W-:Y:S02]  /*42a0*/  CS2R R20, SRZ ;  /* 0x0000000000147805 */ /* 0x000fe4000001ff00 */
[----:B0-----:R-:W-:Y:S02]  /*42b0*/  LEA R22, P4, R7, R4, 0x1 ;  /* 0x0000000407167211 */ /* 0x001fe400078808ff */
[----:B------:R-:W-:Y:S02]  /*42c0*/  LEA R16, P0, R5, R0, 0x1 ;  /* 0x0000000005107211 */ /* 0x000fe400078008ff */
[----:B------:R-:W-:Y:S01]  /*42d0*/  LEA.HI.X.SX32 R23, R7, R6, 0x1, P4 ;  /* 0x0000000607177211 */ /* 0x000fe200020f0eff */
[----:B------:R-:W-:Y:S01]  /*42e0*/  IMAD R7, R2, 0x20, R5 ;  /* 0x0000002002077824 */ /* 0x000fe200078e0205 */
[----:B-1----:R-:W-:-:S03]  /*42f0*/  CS2R R30, SRZ ;  /* 0x00000000001e7805 */ /* 0x002fc6000001ff00 */
[----:B------:R0:W-:Y:S01]  /*4300*/  STL.64 [R1+0x1f0], R22 ;  /* 0x0001f01601007387 */ /* 0x0001e20000100a00 */
[----:B------:R-:W-:-:S03]  /*4310*/  IMAD R9, R2, 0x20, R7 ;  /* 0x0000002002097824 */ /* 0x000fc600078e0207 */
[----:B------:R1:W-:Y:S02]  /*4320*/  STL.64 [R1+0x200], R28 ;  /* 0x0002001c01007387 */ /* 0x0003e40000100a00 */
[----:B------:R-:W-:Y:S02]  /*4330*/  LEA R2, R2, R9, 0x5 ;  /* 0x0000000902027211 */ /* 0x000fe400078e28ff */
[----:B------:R-:W-:Y:S01]  /*4340*/  STL.64 [R1+0x1f8], R26 ;  /* 0x0001f81a01007387 */ /* 0x000fe20000100a00 */
[----:B0-----:R-:W-:-:S03]  /*4350*/  LEA R22, P1, R17, R0, 0x1 ;  /* 0x0000000011167211 */ /* 0x001fc600078208ff */
[----:B------:R0:W-:Y:S01]  /*4360*/  STL.64 [R1+0x1e8], R24 ;  /* 0x0001e81801007387 */ /* 0x0001e20000100a00 */
[-C--:B------:R-:W-:Y:S02]  /*4370*/  LEA.HI.X.SX32 R23, R17, R3.reuse, 0x1, P1 ;  /* 0x0000000311177211 */ /* 0x080fe400008f0eff */
[----:B-1----:R-:W-:Y:S02]  /*4380*/  CS2R R28, SRZ ;  /* 0x00000000001c7805 */ /* 0x002fe4000001ff00 */
[----:B------:R-:W-:Y:S02]  /*4390*/  LEA R14, P1, R7, R0, 0x1 ;  /* 0x00000000070e7211 */ /* 0x000fe400078208ff */
[-C--:B------:R-:W-:Y:S01]  /*43a0*/  LEA.HI.X.SX32 R17, R5, R3.reuse, 0x1, P0 ;  /* 0x0000000305117211 */ /* 0x080fe200000f0eff */
[----:B------:R1:W-:Y:S01]  /*43b0*/  STL.64 [R1+0x1e0], R22 ;  /* 0x0001e01601007387 */ /* 0x0003e20000100a00 */
[----:B------:R-:W-:Y:S02]  /*43c0*/  LEA.HI.X.SX32 R15, R7, R3, 0x1, P1 ;  /* 0x00000003070f7211 */ /* 0x000fe400008f0eff */
[----:B------:R-:W-:-:S02]  /*43d0*/  CS2R R4, SRZ ;  /* 0x0000000000047805 */ /* 0x000fc4000001ff00 */
[----:B------:R-:W-:Y:S01]  /*43e0*/  CS2R R6, SRZ ;  /* 0x0000000000067805 */ /* 0x000fe2000001ff00 */
[----:B------:R3:W-:Y:S01]  /*43f0*/  STL.64 [R1+0x1d8], R12 ;  /* 0x0001d80c01007387 */ /* 0x0007e20000100a00 */
[----:B0-----:R-:W-:Y:S02]  /*4400*/  CS2R R24, SRZ ;  /* 0x0000000000187805 */ /* 0x001fe4000001ff00 */
[----:B------:R-:W-:Y:S01]  /*4410*/  CS2R R26, SRZ ;  /* 0x00000000001a7805 */ /* 0x000fe2000001ff00 */
[----:B------:R0:W-:Y:S04]  /*4420*/  STL.64 [R1+0x1d0], R10 ;  /* 0x0001d00a01007387 */ /* 0x0001e80000100a00 */
[----:B------:R4:W-:Y:S01]  /*4430*/  STL.64 [R1+0x1c8], R16 ;  /* 0x0001c81001007387 */ /* 0x0009e20000100a00 */
[----:B-1----:R-:W-:-:S02]  /*4440*/  CS2R R22, SRZ ;  /* 0x0000000000167805 */ /* 0x002fc4000001ff00 */
[CC--:B---3--:R-:W-:Y:S01]  /*4450*/  LEA R12, P2, R9.reuse, R0.reuse, 0x1 ;  /* 0x00000000090c7211 */ /* 0x0c8fe200078408ff */
[----:B------:R1:W-:Y:S01]  /*4460*/  STL.64 [R1+0x1c0], R14 ;  /* 0x0001c00e01007387 */ /* 0x0003e20000100a00 */
[C---:B0-----:R-:W-:Y:S01]  /*4470*/  LEA R10, P3, R2.reuse, R0, 0x1 ;  /* 0x00000000020a7211 */ /* 0x041fe200078608ff */
[----:B------:R-:W-:Y:S01]  /*4480*/  IMAD.MOV.U32 R0, RZ, RZ, -0x800000 ;  /* 0xff800000ff007424 */ /* 0x000fe200078e00ff */
[-C--:B------:R-:W-:Y:S02]  /*4490*/  LEA.HI.X.SX32 R13, R9, R3.reuse, 0x1, P2 ;  /* 0x00000003090d7211 */ /* 0x080fe400010f0eff */
[----:B------:R-:W-:Y:S02]  /*44a0*/  CS2R R8, SRZ ;  /* 0x0000000000087805 */ /* 0x000fe4000001ff00 */
[----:B------:R-:W-:Y:S01]  /*44b0*/  LEA.HI.X.SX32 R11, R2, R3, 0x1, P3 ;  /* 0x00000003020b7211 */ /* 0x000fe200018f0eff */
[----:B------:R-:W-:Y:S01]  /*44c0*/  IMAD.MOV.U32 R2, RZ, RZ, 0x3f800000 ;  /* 0x3f800000ff027424 */ /* 0x000fe200078e00ff */
[----:B----4-:R-:W-:Y:S01]  /*44d0*/  CS2R R16, SRZ ;  /* 0x0000000000107805 */ /* 0x010fe2000001ff00 */
[----:B------:R0:W-:Y:S01]  /*44e0*/  STL.64 [R1+0x1b8], R12 ;  /* 0x0001b80c01007387 */ /* 0x0001e20000100a00 */
[----:B-1----:R-:W-:-:S03]  /*44f0*/  CS2R R14, SRZ ;  /* 0x00000000000e7805 */ /* 0x002fc6000001ff00 */
[----:B------:R1:W-:Y:S04]  /*4500*/  STL.64 [R1+0x1b0], R10 ;  /* 0x0001b00a01007387 */ /* 0x0003e80000100a00 */
[----:B------:R3:W-:Y:S04]  /*4510*/  STL [R1+0x1a0], R2 ;  /* 0x0001a00201007387 */ /* 0x0007e80000100800 */
[----:B------:R-:W-:Y:S01]  /*4520*/  STL [R1+0x188], RZ ;  /* 0x000188ff01007387 */ /* 0x000fe20000100800 */
[----:B0-----:R-:W-:-:S03]  /*4530*/  CS2R R12, SRZ ;  /* 0x00000000000c7805 */ /* 0x001fc6000001ff00 */
[----:B------:R0:W-:Y:S01]  /*4540*/  STL [R1+0x198], R0 ;  /* 0x0001980001007387 */ /* 0x0001e20000100800 */
[----:B-1----:R-:W-:Y:S01]  /*4550*/  CS2R R10, SRZ ;  /* 0x00000000000a7805 */ /* 0x002fe2000001ff00 */
[----:B---3--:R-:W-:Y:S02]  /*4560*/  IMAD.MOV.U32 R2, RZ, RZ, -0x800000 ;  /* 0xff800000ff027424 */ /* 0x008fe400078e00ff */
[----:B------:R-:W-:Y:S04]  /*4570*/  STL [R1+0x184], RZ ;  /* 0x000184ff01007387 */ /* 0x000fe80000100800 */
[----:B------:R-:W-:Y:S01]  /*4580*/  STL [R1+0x19c], R2 ;  /* 0x00019c0201007387 */ /* 0x000fe20000100800 */
[----:B0-----:R-:W-:-:S03]  /*4590*/  IMAD.MOV.U32 R0, RZ, RZ, 0x3f800000 ;  /* 0x3f800000ff007424 */ /* 0x001fc600078e00ff */
[----:B------:R-:W-:Y:S04]  /*45a0*/  STL [R1+0x170], RZ ;  /* 0x000170ff01007387 */ /* 0x000fe80000100800 */
[----:B------:R0:W-:Y:S04]  /*45b0*/  STL [R1+0x1a8], R0 ;  /* 0x0001a80001007387 */ /* 0x0001e80000100800 */
[----:B------:R1:W-:Y:S04]  /*45c0*/  STL [R1+0x174], RZ ;  /* 0x000174ff01007387 */ /* 0x0003e80000100800 */
[----:B------:R1:W-:Y:S01]  /*45d0*/  STL [R1+0x178], RZ ;  /* 0x000178ff01007387 */ /* 0x0003e20000100800 */
[----:B0-----:R-:W-:-:S03]  /*45e0*/  LOP3.LUT R0, R36, 0x40, RZ, 0x3c, !PT ;  /* 0x0000004024007812 */ /* 0x001fc600078e3cff */
        /* <DEDUP_REMOVED lines=92> */
[----:B------:R1:W-:Y:S04]  /*4bb0*/  STL [R1+0xc], RZ ;  /* 0x00000cff01007387 */ /* 0x0003e80000100800 */
[----:B--2---:R1:W-:Y:S02]  /*4bc0*/  STL [R1+0x230], R0 ;  /* 0x0002300001007387 */ /* 0x0043e40000100800 */
.L_x_1:
[----:B--2---:R-:W2:Y:S04]  /*4bd0*/  LDL.64 R2, [R1+0x228] ;  /* 0x0002280001027983 */ /* 0x004ea80000100a00 */
[----:B------:R-:W3:Y:S04]  /*4be0*/  LDL.64 R40, [R1+0x208] ;  /* 0x0002080001287983 */ /* 0x000ee80000100a00 */
[----:B------:R-:W2:Y:S04]  /*4bf0*/  LDL R46, [R1+0x188] ;  /* 0x00018800012e7983 */ /* 0x000ea80000100800 */
[----:B------:R-:W4:Y:S04]  /*4c00*/  LDL.64 R36, [R1+0x220] ;  /* 0x0002200001247983 */ /* 0x000f280000100a00 */
[----:B------:R-:W4:Y:S04]  /*4c10*/  LDL.64 R42, [R1+0x200] ;  /* 0x00020000012a7983 */ /* 0x000f280000100a00 */
[----:B------:R-:W4:Y:S04]  /*4c20*/  LDL.64 R38, [R1+0x218] ;  /* 0x0002180001267983 */ /* 0x000f280000100a00 */
[----:B------:R-:W4:Y:S04]  /*4c30*/  LDL.64 R50, [R1+0x1f8] ;  /* 0x0001f80001327983 */ /* 0x000f280000100a00 */
[----:B------:R-:W4:Y:S04]  /*4c40*/  LDL.64 R52, [R1+0x210] ;  /* 0x0002100001347983 */ /* 0x000f280000100a00 */
[----:B------:R-:W4:Y:S01]  /*4c50*/  LDL.64 R48, [R1+0x1f0] ;  /* 0x0001f00001307983 */ /* 0x000f220000100a00 */
[----:B------:R-:W0:Y:S01]  /*4c60*/  S2R R47, SR_TID.X ;  /* 0x00000000002f7919 */ /* 0x000e220000002100 */
[----:B--2---:R-:W-:-:S04]  /*4c70*/  IMAD.WIDE R2, R46, 0x2, R2 ;  /* 0x000000022e027825 */ /* 0x004fc800078e0202 */
[C---:B---3--:R-:W-:Y:S01]  /*4c80*/  IMAD.WIDE R40, R46.reuse, 0x2, R40 ;  /* 0x000000022e287825 */ /* 0x048fe200078e0228 */
[----:B------:R-:W2:Y:S03]  /*4c90*/  LDG.E.U16 R45, desc[UR8][R2.64] ;  /* 0x00000008022d7981 */ /* 0x000ea6000c1e1500 */
[C---:B----4-:R-:W-:Y:S02]  /*4ca0*/  IMAD.WIDE R36, R46.reuse, 0x2, R36 ;  /* 0x000000022e247825 */ /* 0x050fe400078e0224 */
[----:B------:R-:W3:Y:S02]  /*4cb0*/  LDG.E.U16 R40, desc[UR8][R40.64] ;  /* 0x0000000828287981 */ /* 0x000ee4000c1e1500 */
[C---:B------:R-:W-:Y:S02]  /*4cc0*/  IMAD.WIDE R42, R46.reuse, 0x2, R42 ;  /* 0x000000022e2a7825 */ /* 0x040fe400078e022a */
[----:B------:R4:W3:Y:S04]  /*4cd0*/  LDG.E.U16 R44, desc[UR8][R36.64] ;  /* 0x00000008242c7981 */ /* 0x0008e8000c1e1500 */
[----:B------:R-:W3:Y:S01]  /*4ce0*/  LDG.E.U16 R42, desc[UR8][R42.64] ;  /* 0x000000082a2a7981 */ /* 0x000ee2000c1e1500 */
[----:B------:R-:W-:-:S04]  /*4cf0*/  IMAD.WIDE R38, R46, 0x2, R38 ;  /* 0x000000022e267825 */ /* 0x000fc800078e0226 */
[C---:B----4-:R-:W-:Y:S01]  /*4d00*/  IMAD.WIDE R36, R46.reuse, 0x2, R50 ;  /* 0x000000022e247825 */ /* 0x050fe200078e0232 */
[----:B-1----:R1:W4:Y:S05]  /*4d10*/  LDG.E.U16 R0, desc[UR8][R38.64] ;  /* 0x0000000826007981 */ /* 0x00232a000c1e1500 */
[----:B------:R-:W4:Y:S01]  /*4d20*/  LDG.E.U16 R36, desc[UR8][R36.64] ;  /* 0x0000000824247981 */ /* 0x000f22000c1e1500 */
[----:B------:R-:W-:-:S04]  /*4d30*/  IMAD.WIDE R2, R46, 0x2, R52 ;  /* 0x000000022e027825 */ /* 0x000fc800078e0234 */
[----:B-1----:R-:W-:Y:S02]  /*4d40*/  IMAD.WIDE R38, R46, 0x2, R48 ;  /* 0x000000022e267825 */ /* 0x002fe400078e0230 */
[----:B------:R-:W4:Y:S04]  /*4d50*/  LDG.E.U16 R2, desc[UR8][R2.64] ;  /* 0x0000000802027981 */ /* 0x000f28000c1e1500 */
[----:B------:R-:W4:Y:S01]  /*4d60*/  LDG.E.U16 R38, desc[UR8][R38.64] ;  /* 0x0000000826267981 */ /* 0x000f22000c1e1500 */
[----:B0-----:R-:W-:Y:S02]  /*4d70*/  LOP3.LUT R46, R47, 0xff, RZ, 0xc0, !PT ;  /* 0x000000ff2f2e7812 */ /* 0x001fe400078ec0ff */
[--C-:B------:R-:W-:Y:S02]  /*4d80*/  SHF.R.S32.HI R48, RZ, 0x8, R47.reuse ;  /* 0x00000008ff307819 */ /* 0x100fe4000001142f */
[----:B------:R-:W-:Y:S01]  /*4d90*/  SHF.R.S32.HI R50, RZ, 0x8, R47 ;  /* 0x00000008ff327819 */ /* 0x000fe2000001142f */
[C---:B------:R-:W-:Y:S01]  /*4da0*/  IMAD.SHL.U32 R47, R46.reuse, 0x2, RZ ;  /* 0x000000022e2f7824 */ /* 0x040fe200078e00ff */
[----:B------:R-:W-:-:S02]  /*4db0*/  SHF.L.U32 R49, R46, 0x1, RZ ;  /* 0x000000012e317819 */ /* 0x000fc400000006ff */
[----:B------:R-:W0:Y:S01]  /*4dc0*/  S2R R46, SR_TID.X ;  /* 0x00000000002e7919 */ /* 0x000e220000002100 */
[----:B------:R-:W-:Y:S02]  /*4dd0*/  SGXT R48, R48, 0x1 ;  /* 0x000000013030781a */ /* 0x000fe40000000200 */
[----:B------:R-:W-:Y:S02]  /*4de0*/  SGXT R50, R50, 0x1 ;  /* 0x000000013232781a */ /* 0x000fe40000000200 */
[----:B------:R-:W-:Y:S02]  /*4df0*/  LOP3.LUT R47, R47, 0x210, R48, 0x78, !PT ;  /* 0x000002102f2f7812 */ /* 0x000fe400078e7830 */
[----:B------:R-:W-:Y:S01]  /*4e00*/  LOP3.LUT R49, R49, 0x210, R50, 0x78, !PT ;  /* 0x0000021031317812 */ /* 0x000fe200078e7832 */
[----:B------:R-:W-:Y:S01]  /*4e10*/  BAR.SYNC.DEFER_BLOCKING 0x0 ;  /* 0x0000000000007b1d */ /* 0x000fe20000010000 */
[----:B------:R-:W-:Y:S02]  /*4e20*/  LOP3.LUT R47, R47, 0x20, RZ, 0x3c, !PT ;  /* 0x000000202f2f7812 */ /* 0x000fe400078e3cff */
[----:B0-----:R-:W-:-:S04]  /*4e30*/  SHF.R.S32.HI R48, RZ, 0x8, R46 ;  /* 0x00000008ff307819 */ /* 0x001fc8000001142e */
[----:B------:R-:W-:Y:S01]  /*4e40*/  SGXT R48, R48, 0x1 ;  /* 0x000000013030781a */ /* 0x000fe20000000200 */
[----:B--2---:R-:W-:Y:S04]  /*4e50*/  STS.U16 [R49+UR5+0x20000], R45 ;  /* 0x0200002d31007988 */ /* 0x004fe80008000405 */
[----:B---3--:R0:W-:Y:S04]  /*4e60*/  STS.U16 [R49+UR5+0x21000], R40 ;  /* 0x0210002831007988 */ /* 0x0081e80008000405 */
[----:B------:R-:W-:Y:S04]  /*4e70*/  STS.U16 [R47+UR5+0x20400], R44 ;  /* 0x0204002c2f007988 */ /* 0x000fe80008000405 */
[----:B------:R1:W-:Y:S01]  /*4e80*/  STS.U16 [R47+UR5+0x21400], R42 ;  /* 0x0214002a2f007988 */ /* 0x0003e20008000405 */
[----:B0-----:R-:W-:-:S02]  /*4e90*/  SHF.R.S32.HI R49, RZ, 0x8, R46 ;  /* 0x00000008ff317819 */ /* 0x001fc4000001142e */
[----:B-1----:R-:W-:Y:S02]  /*4ea0*/  LOP3.LUT R47, R46, 0xff, RZ, 0xc0, !PT ;  /* 0x000000ff2e2f7812 */ /* 0x002fe400078ec0ff */
[----:B------:R-:W-:-:S03]  /*4eb0*/  SGXT R49, R49, 0x1 ;  /* 0x000000013131781a */ /* 0x000fc60000000200 */
[----:B------:R-:W-:-:S05]  /*4ec0*/  IMAD.SHL.U32 R46, R47, 0x2, RZ ;  /* 0x000000022f2e7824 */ /* 0x000fca00078e00ff */
[----:B------:R-:W-:-:S04]  /*4ed0*/  LOP3.LUT R46, R46, 0x210, R49, 0x78, !PT ;  /* 0x000002102e2e7812 */ /* 0x000fc800078e7831 */
[----:B------:R-:W-:-:S05]  /*4ee0*/  LOP3.LUT R46, R46, 0x40, RZ, 0x3c, !PT ;  /* 0x000000402e2e7812 */ /* 0x000fca00078e3cff */
[----:B----4-:R0:W-:Y:S04]  /*4ef0*/  STS.U16 [R46+UR5+0x20800], R0 ;  /* 0x020800002e007988 */ /* 0x0101e80008000405 */
[----:B------:R1:W-:Y:S01]  /*4f00*/  STS.U16 [R46+UR5+0x21800], R36 ;  /* 0x021800242e007988 */ /* 0x0003e20008000405 */
[----:B------:R-:W-:-:S03]  /*4f10*/  IMAD.SHL.U32 R47, R47, 0x2, RZ ;  /* 0x000000022f2f7824 */ /* 0x000fc600078e00ff */
[----:B0-----:R-:W2:Y:S01]  /*4f20*/  LDL R0, [R1+0x184] ;  /* 0x0001840001007983 */ /* 0x001ea20000100800 */
[----:B-1----:R-:W0:Y:S01]  /*4f30*/  S2R R46, SR_TID.X ;  /* 0x00000000002e7919 */ /* 0x002e220000002100 */
[----:B------:R-:W-:-:S04]  /*4f40*/  LOP3.LUT R47, R47, 0x210, R48, 0x78, !PT ;  /* 0x000002102f2f7812 */ /* 0x000fc800078e7830 */
[----:B------:R-:W-:-:S05]  /*4f50*/  LOP3.LUT R47, R47, 0x60, RZ, 0x3c, !PT ;  /* 0x000000602f2f7812 */ /* 0x000fca00078e3cff */
[----:B------:R1:W-:Y:S04]  /*4f60*/  STS.U16 [R47+UR5+0x20c00], R2 ;  /* 0x020c00022f007988 */ /* 0x0003e80008000405 */
[----:B------:R-:W-:Y:S01]  /*4f70*/  STS.U16 [R47+UR5+0x21c00], R38 ;  /* 0x021c00262f007988 */ /* 0x000fe20008000405 */
[----:B------:R-:W-:Y:S06]  /*4f80*/  BAR.SYNC.DEFER_BLOCKING 0x0 ;  /* 0x0000000000007b1d */ /* 0x000fec0000010000 */
[----:B-1----:R-:W2:Y:S01]  /*4f90*/  LDL.64 R2, [R1+0x1e8] ;  /* 0x0001e80001027983 */ /* 0x002ea20000100a00 */
[C---:B0-----:R-:W-:Y:S01]  /*4fa0*/  LOP3.LUT R41, R46.reuse, 0x7, RZ, 0xc0, !PT ;  /* 0x000000072e297812 */ /* 0x041fe200078ec0ff */
[----:B------:R-:W-:-:S04]  /*4fb0*/  IMAD.SHL.U32 R43, R46, 0x2, RZ ;  /* 0x000000022e2b7824 */ /* 0x000fc800078e00ff */
[----:B------:R-:W-:-:S05]  /*4fc0*/  IMAD R41, R41, 0x210, RZ ;  /* 0x0000021029297824 */ /* 0x000fca00078e02ff */
[----:B------:R-:W-:Y:S01]  /*4fd0*/  LOP3.LUT R41, R41, 0x30, R43, 0x78, !PT ;  /* 0x0000003029297812 */ /* 0x000fe200078e782b */
[----:B-----5:R-:W-:Y:S04]  /*4fe0*/  LDSM.16.MT88.4 R52, [R61] ;  /* 0x000000003d34783b */ /* 0x020fe80000004200 */
[----:B------:R-:W0:Y:S04]  /*4ff0*/  LDSM.16.M88.4 R44, [R41+UR5+0x20000] ;  /* 0x02000005292c783b */ /* 0x000e280008000200 */
[----:B------:R0:W1:Y:S04]  /*5000*/  LDSM.16.M88.4 R48, [R41+UR5+0x21000] ;  /* 0x021000052930783b */ /* 0x0000680008000200 */
[----:B------:R-:W3:Y:S04]  /*5010*/  LDSM.16.MT88.4 R36, [R61+0x2000] ;  /* 0x002000003d24783b */ /* 0x000ee80000004200 */
[----:B------:R-:W-:Y:S01]  /*5020*/  LDSM.16.MT88.4 R56, [R61+0x4000] ;  /* 0x004000003d38783b */ /* 0x000fe20000004200 */
[C---:B0-----:R-:W-:Y:S08]  /*5030*/  HMMA.16816.F32.BF16 R40, R52.reuse, R44, RZ ;  /* 0x0000002c3428723c */ /* 0x041ff000000418ff */
[----:B-1----:R-:W-:Y:S01]  /*5040*/  HMMA.16816.F32.BF16 R52, R52, R48, RZ ;  /* 0x000000303434723c */ /* 0x002fe200000418ff */
[----:B------:R-:W4:Y:S11]  /*5050*/  LDL R49, [R1+0x230] ;  /* 0x0002300001317983 */ /* 0x000f360000100800 */
[C---:B---3--:R-:W-:Y:S01]  /*5060*/  HMMA.16816.F32.BF16 R44, R36.reuse, R46, R40 ;  /* 0x0000002e242c723c */ /* 0x048fe20000041828 */
[----:B----4-:R0:W1:Y:S07]  /*5070*/  LDSM.16.M88.4 R40, [R49+UR5+0x20000] ;  /* 0x020000053128783b */ /* 0x01006e0008000200 */
[----:B0-----:R-:W-:Y:S01]  /*5080*/  HMMA.16816.F32.BF16 R48, R36, R50, R52 ;  /* 0x000000322430723c */ /* 0x001fe20000041834 */
[----:B------:R-:W3:Y:S04]  /*5090*/  LDL R54, [R1+0x18c] ;  /* 0x00018c0001367983 */ /* 0x000ee80000100800 */
[----:B------:R-:W4:Y:S04]  /*50a0*/  LDL R55, [R1+0x230] ;  /* 0x0002300001377983 */ /* 0x000f280000100800 */
[----:B------:R-:W-:Y:S03]  /*50b0*/  LDSM.16.MT88.4 R36, [R61+0x6000] ;  /* 0x006000003d24783b */ /* 0x000fe60000004200 */
[----:B-1----:R-:W-:Y:S01]  /*50c0*/  HMMA.16816.F32.BF16 R44, R56, R40, R44 ;  /* 0x00000028382c723c */ /* 0x002fe2000004182c */
[----:B---3--:R-:W-:-:S02]  /*50d0*/  MOV R41, R54 ;  /* 0x0000003600297202 */ /* 0x008fc40000000f00 */
[----:B----4-:R-:W0:Y:S05]  /*50e0*/  LDSM.16.M88.4 R52, [R55+UR5+0x21000] ;  /* 0x021000053734783b */ /* 0x010e2a0008000200 */
[----:B0-----:R-:W-:-:S15]  /*50f0*/  HMMA.16816.F32.BF16 R56, R56, R52, R48 ;  /* 0x000000343838723c */ /* 0x001fde0000041830 */
[----:B------:R-:W-:-:S05]  /*5100*/  NOP ;  /* 0x0000000000007918 */ /* 0x000fca0000000000 */
[C---:B------:R-:W-:Y:S01]  /*5110*/  HMMA.16816.F32.BF16 R52, R36.reuse, R54, R56 ;  /* 0x000000362434723c */ /* 0x040fe20000041838 */
[----:B------:R-:W3:Y:S04]  /*5120*/  LDL R58, [R1+0x230] ;  /* 0x00023000013a7983 */ /* 0x000ee80000100800 */
[----:B------:R-:W4:Y:S01]  /*5130*/  LDL R59, [R1+0x18c] ;  /* 0x00018c00013b7983 */ /* 0x000f220000100800 */
[----:B------:R-:W-:Y:S02]  /*5140*/  IMAD.MOV.U32 R51, RZ, RZ, R41 ;  /* 0x000000ffff337224 */ /* 0x000fe400078e0029 */
[----:B------:R-:W-:Y:S01]  /*5150*/  HMMA.16816.F32.BF16 R40, R36, R42, R44 ;  /* 0x0000002a2428723c */ /* 0x000fe2000004182c */
[----:B------:R-:W-:Y:S04]  /*5160*/  LDSM.16.MT88.4 R44, [R61+0x8000] ;  /* 0x008000003d2c783b */ /* 0x000fe80000004200 */
[----:B------:R-:W0:Y:S04]  /*5170*/  LDSM.16.M88.4 R48, [R51+UR5+0x20080] ;  /* 0x020080053330783b */ /* 0x000e280008000200 */
[----:B------:R-:W-:Y:S11]  /*5180*/  LDSM.16.MT88.4 R36, [R61+0xa000] ;  /* 0x00a000003d24783b */ /* 0x000ff60000004200 */
[----:B0-----:R-:W-:Y:S01]  /*5190*/  HMMA.16816.F32.BF16 R40, R44, R48, R40 ;  /* 0x000000302c28723c */ /* 0x001fe20000041828 */
[----:B---3--:R-:W-:-:S02]  /*51a0*/  IMAD.MOV.U32 R49, RZ, RZ, R58 ;  /* 0x000000ffff317224 */ /* 0x008fc400078e003a */
[----:B----4-:R-:W0:Y:S05]  /*51b0*/  LDSM.16.M88.4 R56, [R59+UR5+0x21080] ;  /* 0x021080053b38783b */ /* 0x010e2a0008000200 */
[----:B0-----:R-:W-:Y:S01]  /*51c0*/  HMMA.16816.F32.BF16 R44, R44, R56, R52 ;  /* 0x000000382c2c723c */ /* 0x001fe20000041834 */
[----:B------:R-:W-:Y:S01]  /*51d0*/  IMAD.MOV.U32 R57, RZ, RZ, R49 ;  /* 0x000000ffff397224 */ /* 0x000fe200078e0031 */
[----:B------:R-:W-:Y:S10]  /*51e0*/  LDSM.16.MT88.4 R52, [R61+0xc000] ;  /* 0x00c000003d34783b */ /* 0x000ff40000004200 */
[C---:B------:R-:W-:Y:S01]  /*51f0*/  HMMA.16816.F32.BF16 R48, R36.reuse, R50, R40 ;  /* 0x000000322430723c */ /* 0x040fe20000041828 */
[----:B------:R0:W-:Y:S07]  /*5200*/  LDSM.16.M88.4 R40, [R57+UR5+0x20080] ;  /* 0x020080053928783b */ /* 0x0001ee0008000200 */
[----:B0-----:R-:W-:Y:S01]  /*5210*/  HMMA.16816.F32.BF16 R56, R36, R58, R44 ;  /* 0x0000003a2438723c */ /* 0x001fe2000004182c */
[----:B------:R-:W3:Y:S04]  /*5220*/  LDL R47, [R1+0x230] ;  /* 0x00023000012f7983 */ /* 0x000ee80000100800 */
[----:B---3--:R-:W0:Y:S04]  /*5230*/  LDSM.16.M88.4 R36, [R47+UR5+0x21080] ;  /* 0x021080052f24783b */ /* 0x008e280008000200 */
[----:B------:R-:W1:Y:S11]  /*5240*/  LDSM.16.MT88.4 R44, [R61+0xe000] ;  /* 0x00e000003d2c783b */ /* 0x000e760000004200 */
[C---:B0-----:R-:W-:Y:S01]  /*5250*/  HMMA.16816.F32.BF16 R56, R52.reuse, R36, R56 ;  /* 0x000000243438723c */ /* 0x041fe20000041838 */
[----:B------:R-:W3:Y:S07]  /*5260*/  LDL R37, [R1+0x18c] ;  /* 0x00018c0001257983 */ /* 0x000eee0000100800 */
[----:B------:R-:W-:-:S12]  /*5270*/  HMMA.16816.F32.BF16 R48, R52, R40, R48 ;  /* 0x000000283430723c */ /* 0x000fd80000041830 */
[C---:B-1----:R-:W-:Y:S08]  /*5280*/  HMMA.16816.F32.BF16 R56, R44.reuse, R38, R56 ;  /* 0x000000262c38723c */ /* 0x042ff00000041838 */
[----:B------:R-:W-:Y:S01]  /*5290*/  HMMA.16816.F32.BF16 R52, R44, R42, R48 ;  /* 0x0000002a2c34723c */ /* 0x000fe20000041830 */
[----:B------:R-:W-:Y:S04]  /*52a0*/  LDSM.16.MT88.4 R40, [R61+0x10000] ;  /* 0x010000003d28783b */ /* 0x000fe80000004200 */
[----:B------:R-:W-:Y:S04]  /*52b0*/  LDSM.16.MT88.4 R44, [R61+0x12000] ;  /* 0x012000003d2c783b */ /* 0x000fe80000004200 */
[----:B---3--:R-:W-:Y:S04]  /*52c0*/  LDSM.16.M88.4 R48, [R37+UR5+0x20100] ;  /* 0x020100052530783b */ /* 0x008fe80008000200 */
[----:B------:R-:W0:Y:S02]  /*52d0*/  LDSM.16.M88.4 R36, [R37+UR5+0x21100] ;  /* 0x021100052524783b */ /* 0x000e240008000200 */
[C---:B0-----:R-:W-:Y:S02]  /*52e0*/  HMMA.16816.F32.BF16 R56, R40.reuse, R36, R56 ;  /* 0x000000242838723c */ /* 0x041fe40000041838 */
[----:B------:R-:W3:Y:S06]  /*52f0*/  LDL R37, [R1+0x230] ;  /* 0x0002300001257983 */ /* 0x000eec0000100800 */
[----:B------:R-:W-:Y:S01]  /*5300*/  HMMA.16816.F32.BF16 R52, R40, R48, R52 ;  /* 0x000000302834723c */ /* 0x000fe20000041834 */
[----:B------:R-:W-:Y:S11]  /*5310*/  LDSM.16.MT88.4 R40, [R61+0x14000] ;  /* 0x014000003d28783b */ /* 0x000ff60000004200 */
[C---:B------:R-:W-:Y:S08]  /*5320*/  HMMA.16816.F32.BF16 R56, R44.reuse, R38, R56 ;  /* 0x000000262c38723c */ /* 0x040ff00000041838 */
[----:B------:R-:W-:Y:S01]  /*5330*/  HMMA.16816.F32.BF16 R52, R44, R50, R52 ;  /* 0x000000322c34723c */ /* 0x000fe20000041834 */
[----:B------:R-:W-:Y:S04]  /*5340*/  LDSM.16.MT88.4 R44, [R61+0x16000] ;  /* 0x016000003d2c783b */ /* 0x000fe80000004200 */
[----:B---3--:R-:W-:Y:S04]  /*5350*/  LDSM.16.M88.4 R48, [R37+UR5+0x20100] ;  /* 0x020100052530783b */ /* 0x008fe80008000200 */
[----:B------:R-:W0:Y:S03]  /*5360*/  LDSM.16.M88.4 R36, [R37+UR5+0x21100] ;  /* 0x021100052524783b */ /* 0x000e260008000200 */
[C---:B0-----:R-:W-:Y:S01]  /*5370*/  HMMA.16816.F32.BF16 R56, R40.reuse, R36, R56 ;  /* 0x000000242838723c */ /* 0x041fe20000041838 */
[----:B------:R-:W3:Y:S07]  /*5380*/  LDL R37, [R1+0x18c] ;  /* 0x00018c0001257983 */ /* 0x000eee0000100800 */
[----:B------:R-:W-:Y:S01]  /*5390*/  HMMA.16816.F32.BF16 R52, R40, R48, R52 ;  /* 0x000000302834723c */ /* 0x000fe20000041834 */
[----:B------:R-:W-:-:S15]  /*53a0*/  LDSM.16.MT88.4 R40, [R61+0x18000] ;  /* 0x018000003d28783b */ /* 0x000fde0000004200 */
[----:B------:R-:W-:-:S04]  /*53b0*/  NOP ;  /* 0x0000000000007918 */ /* 0x000fc80000000000 */
[C---:B------:R-:W-:Y:S08]  /*53c0*/  HMMA.16816.F32.BF16 R52, R44.reuse, R50, R52 ;  /* 0x000000322c34723c */ /* 0x040ff00000041834 */
[----:B------:R-:W-:Y:S01]  /*53d0*/  HMMA.16816.F32.BF16 R56, R44, R38, R56 ;  /* 0x000000262c38723c */ /* 0x000fe20000041838 */
[----:B------:R-:W-:Y:S04]  /*53e0*/  LDSM.16.MT88.4 R44, [R61+0x1a000] ;  /* 0x01a000003d2c783b */ /* 0x000fe80000004200 */
[----:B---3--:R-:W0:Y:S04]  /*53f0*/  LDSM.16.M88.4 R48, [R37+UR5+0x20180] ;  /* 0x020180052530783b */ /* 0x008e280008000200 */
[----:B------:R-:W1:Y:S03]  /*5400*/  LDSM.16.M88.4 R36, [R37+UR5+0x21180] ;  /* 0x021180052524783b */ /* 0x000e660008000200 */
[----:B0-----:R-:W-:Y:S01]  /*5410*/  HMMA.16816.F32.BF16 R52, R40, R48, R52 ;  /* 0x000000302834723c */ /* 0x001fe20000041834 */
[----:B------:R-:W3:-:S15]  /*5420*/  LDL.64 R48, [R1+0x1e0] ;  /* 0x0001e00001307983 */ /* 0x000ede0000100a00 */
[----:B------:R-:W-:-:S04]  /*5430*/  NOP ;  /* 0x0000000000007918 */ /* 0x000fc80000000000 */
[----:B------:R-:W-:Y:S01]  /*5440*/  HMMA.16816.F32.BF16 R52, R44, R50, R52 ;  /* 0x000000322c34723c */ /* 0x000fe20000041834 */
[----:B------:R-:W4:Y:S07]  /*5450*/  LDL R51, [R1+0x230] ;  /* 0x0002300001337983 */ /* 0x000f2e0000100800 */
[----:B-1----:R-:W-:Y:S01]  /*5460*/  HMMA.16816.F32.BF16 R56, R40, R36, R56 ;  /* 0x000000242838723c */ /* 0x002fe20000041838 */
[----:B------:R-:W-:-:S15]  /*5470*/  LDSM.16.MT88.4 R40, [R61+0x1c000] ;  /* 0x01c000003d28783b */ /* 0x000fde0000004200 */
[----:B------:R-:W-:-:S04]  /*5480*/  NOP ;  /* 0x0000000000007918 */ /* 0x000fc80000000000 */
[----:B------:R-:W-:Y:S01]  /*5490*/  HMMA.16816.F32.BF16 R56, R44, R38, R56 ;  /* 0x000000262c38723c */ /* 0x000fe20000041838 */
[----:B--2---:R-:W-:-:S05]  /*54a0*/  IMAD.WIDE R2, R0, 0x2, R2 ;  /* 0x0000000200027825 */ /* 0x004fca00078e0202 */
[----:B------:R3:W2:Y:S04]  /*54b0*/  LDG.E.U16 R50, desc[UR8][R2.64] ;  /* 0x0000000802327981 */ /* 0x0006a8000c1e1500 */
[----:B----4-:R-:W0:Y:S04]  /*54c0*/  LDSM.16.M88.4 R36, [R51+UR5+0x20180] ;  /* 0x020180053324783b */ /* 0x010e280008000200 */
[----:B------:R-:W1:Y:S01]  /*54d0*/  LDSM.16.M88.4 R44, [R51+UR5+0x21180] ;  /* 0x02118005332c783b */ /* 0x000e620008000200 */
[----:B---3--:R-:W-:-:S05]  /*54e0*/  IMAD.WIDE R2, R0, 0x2, R48 ;  /* 0x0000000200027825 */ /* 0x008fca00078e0230 */
[----:B------:R3:W4:Y:S01]  /*54f0*/  LDG.E.U16 R49, desc[UR8][R2.64] ;  /* 0x0000000802317981 */ /* 0x000722000c1e1500 */
[C---:B0-----:R-:W-:Y:S03]  /*5500*/  HMMA.16816.F32.BF16 R52, R40.reuse, R36, R52 ;  /* 0x000000242834723c */ /* 0x041fe60000041834 */
[----:B------:R-:W2:Y:S05]  /*5510*/  LDL.64 R36, [R1+0x1b0] ;  /* 0x0001b00001247983 */ /* 0x000eaa0000100a00 */
[----:B-1----:R-:W-:Y:S01]  /*5520*/  HMMA.16816.F32.BF16 R56, R40, R44, R56 ;  /* 0x0000002c2838723c */ /* 0x002fe20000041838 */
[----:B------:R-:W2:Y:S04]  /*5530*/  LDL.64 R44, [R1+0x1d0] ;  /* 0x0001d000012c7983 */ /* 0x000ea80000100a00 */
[----:B------:R-:W0:Y:S04]  /*5540*/  LDSM.16.MT88.4 R40, [R61+0x1e000] ;  /* 0x01e000003d28783b */ /* 0x000e280000004200 */
[----:B------:R1:W-:Y:S04]  /*5550*/  STL [R1+0x238], R61 ;  /* 0x0002383d01007387 */ /* 0x0003e80000100800 */
[----:B-1----:R-:W3:Y:S04]  /*5560*/  LDL.LU R61, [R1+0x184] ;  /* 0x00018400013d7983 */ /* 0x002ee80000300800 */
[----:B------:R-:W3:Y:S04]  /*5570*/  LDL.64 R2, [R1+0x1d8] ;  /* 0x0001d80001027983 */ /* 0x000ee80000100a00 */
[----:B------:R-:W2:Y:S01]  /*5580*/  LDL R51, [R1+0x190] ;  /* 0x0001900001337983 */ /* 0x000ea20000100800 */
[----:B---3--:R-:W-:-:S05]  /*5590*/  IMAD.WIDE R2, R61, 0x2, R2 ;  /* 0x000000023d027825 */ /* 0x008fca00078e0202 */
[----:B------:R2:W3:Y:S02]  /*55a0*/  LDG.E.U16 R48, desc[UR8][R2.64] ;  /* 0x0000000802307981 */ /* 0x0004e4000c1e1500 */
[----:B--2---:R-:W-:-:S05]  /*55b0*/  IMAD.WIDE R2, R61, 0x2, R44 ;  /* 0x000000023d027825 */ /* 0x004fca00078e022c */
[----:B------:R1:W2:Y:S04]  /*55c0*/  LDG.E.U16 R44, desc[UR8][R2.64] ;  /* 0x00000008022c7981 */ /* 0x0002a8000c1e1500 */
[----:B------:R-:W1:Y:S02]  /*55d0*/  LDL.64 R2, [R1+0x1c8] ;  /* 0x0001c80001027983 */ /* 0x000e640000100a00 */
[----:B-1----:R-:W-:-:S05]  /*55e0*/  IMAD.WIDE R2, R61, 0x2, R2 ;  /* 0x000000023d027825 */ /* 0x002fca00078e0202 */
[----:B------:R1:W2:Y:S04]  /*55f0*/  LDG.E.U16 R45, desc[UR8][R2.64] ;  /* 0x00000008022d7981 */ /* 0x0002a8000c1e1500 */
[----:B------:R-:W1:Y:S01]  /*5600*/  LDL.64 R2, [R1+0x1c0] ;  /* 0x0001c00001027983 */ /* 0x000e620000100a00 */
[C---:B0-----:R-:W-:Y:S08]  /*5610*/  HMMA.16816.F32.BF16 R52, R40.reuse, R38, R52 ;  /* 0x000000262834723c */ /* 0x041ff00000041834 */
[----:B------:R-:W-:Y:S01]  /*5620*/  HMMA.16816.F32.BF16 R56, R40, R46, R56 ;  /* 0x0000002e2838723c */ /* 0x000fe20000041838 */
[----:B-1----:R-:W-:-:S05]  /*5630*/  IMAD.WIDE R2, R61, 0x2, R2 ;  /* 0x000000023d027825 */ /* 0x002fca00078e0202 */
[----:B------:R0:W2:Y:S04]  /*5640*/  LDG.E.U16 R39, desc[UR8][R2.64] ;  /* 0x0000000802277981 */ /* 0x0000a8000c1e1500 */
[----:B------:R-:W0:Y:S04]  /*5650*/  LDL.64 R2, [R1+0x1b8] ;  /* 0x0001b80001027983 */ /* 0x000e280000100a00 */
[----:B------:R-:W2:Y:S04]  /*5660*/  LDL.LU R43, [R1+0x198] ;  /* 0x00019800012b7983 */ /* 0x000ea80000300800 */
[----:B------:R-:W2:Y:S01]  /*5670*/  LDL.LU R47, [R1+0x19c] ;  /* 0x00019c00012f7983 */ /* 0x000ea20000300800 */
[----:B------:R-:W-:Y:S01]  /*5680*/  FMUL R0, R53, UR10 ;  /* 0x0000000a35007c20 */ /* 0x000fe20008400000 */
[----:B------:R-:W-:Y:S01]  /*5690*/  FMUL R40, R54, UR10 ;  /* 0x0000000a36287c20 */ /* 0x000fe20008400000 */
[----:B0-----:R-:W-:-:S05]  /*56a0*/  IMAD.WIDE R2, R61, 0x2, R2 ;  /* 0x000000023d027825 */ /* 0x001fca00078e0202 */
[----:B------:R0:W3:Y:S02]  /*56b0*/  LDG.E.U16 R38, desc[UR8][R2.64] ;  /* 0x0000000802267981 */ /* 0x0000e4000c1e1500 */
[----:B0-----:R-:W-:-:S05]  /*56c0*/  IMAD.WIDE R2, R61, 0x2, R36 ;  /* 0x000000023d027825 */ /* 0x001fca00078e0224 */
[----:B------:R0:W3:Y:S01]  /*56d0*/  LDG.E.U16 R37, desc[UR8][R2.64] ;  /* 0x0000000802257981 */ /* 0x0000e2000c1e1500 */
[----:B------:R-:W-:Y:S01]  /*56e0*/  FMUL R36, R55, UR10 ;  /* 0x0000000a37247c20 */ /* 0x000fe20008400000 */
[----:B------:R-:W-:Y:S01]  /*56f0*/  BAR.SYNC.DEFER_BLOCKING 0x0 ;  /* 0x0000000000007b1d */ /* 0x000fe20000010000 */
[----:B0-----:R-:W-:Y:S01]  /*5700*/  FMUL R3, R52, UR10 ;  /* 0x0000000a34037c20 */ /* 0x001fe20008400000 */
[----:B------:R-:W-:-:S05]  /*5710*/  FMUL R2, R56, UR10 ;  /* 0x0000000a38027c20 */ /* 0x000fca0008400000 */
[----:B------:R-:W-:Y:S01]  /*5720*/  FMNMX3 R2, R3, R0, R2, !PT ;  /* 0x0000000003027276 */ /* 0x000fe20007800002 */
[----:B------:R-:W-:-:S05]  /*5730*/  FMUL R0, R57, UR10 ;  /* 0x0000000a39007c20 */ /* 0x000fca0008400000 */
[----:B------:R-:W-:-:S05]  /*5740*/  FMNMX R2, R0, R2, !PT ;  /* 0x0000000200027209 */ /* 0x000fca0007800000 */
[----:B------:R-:W0:Y:S01]  /*5750*/  SHFL.BFLY PT, R3, R2, 0x2, 0x1f ;  /* 0x0c401f0002037f89 */ /* 0x000e2200000e0000 */
[----:B------:R-:W-:-:S05]  /*5760*/  FMUL R0, R58, UR10 ;  /* 0x0000000a3a007c20 */ /* 0x000fca0008400000 */
[----:B------:R-:W-:Y:S01]  /*5770*/  FMNMX3 R0, R40, R36, R0, !PT ;  /* 0x0000002428007276 */ /* 0x000fe20007800000 */
[----:B------:R-:W-:-:S05]  /*5780*/  FMUL R36, R59, UR10 ;  /* 0x0000000a3b247c20 */ /* 0x000fca0008400000 */
[----:B------:R-:W-:Y:S02]  /*5790*/  FMNMX R0, R36, R0, !PT ;  /* 0x0000000024007209 */ /* 0x000fe40007800000 */
[----:B0-----:R-:W-:-:S03]  /*57a0*/  FMNMX R2, R2, R3, !PT ;  /* 0x0000000302027209 */ /* 0x001fc60007800000 */
[----:B------:R-:W0:Y:S04]  /*57b0*/  SHFL.BFLY PT, R3, R0, 0x2, 0x1f ;  /* 0x0c401f0000037f89 */ /* 0x000e2800000e0000 */
[----:B------:R-:W2:Y:S01]  /*57c0*/  SHFL.BFLY PT, R36, R2, 0x1, 0x1f ;  /* 0x0c201f0002247f89 */ /* 0x000ea200000e0000 */
[----:B0-----:R-:W-:-:S05]  /*57d0*/  FMNMX R0, R0, R3, !PT ;  /* 0x0000000300007209 */ /* 0x001fca0007800000 */
[----:B------:R-:W0:Y:S01]  /*57e0*/  SHFL.BFLY PT, R3, R0, 0x1, 0x1f ;  /* 0x0c201f0000037f89 */ /* 0x000e2200000e0000 */
[----:B--2---:R-:W-:-:S05]  /*57f0*/  FMNMX3 R46, R2, R36, R43, !PT ;  /* 0x00000024022e7276 */ /* 0x004fca000780002b */
[----:B------:R-:W-:Y:S01]  /*5800*/  STL [R1+0x180], R46 ;  /* 0x0001802e01007387 */ /* 0x000fe20000100800 */
[----:B0-----:R-:W-:Y:S01]  /*5810*/  FMNMX3 R3, R0, R3, R47, !PT ;  /* 0x0000000300037276 */ /* 0x001fe2000780002f */
[----:B------:R-:W-:Y:S02]  /*5820*/  FADD R0, -R46, R43 ;  /* 0x0000002b2e007221 */ /* 0x000fe40000000100 */
[----:B------:R-:W2:Y:S04]  /*5830*/  LDL.LU R43, [R1+0x170] ;  /* 0x00017000012b7983 */ /* 0x000ea80000300800 */
[----:B------:R-:W2:Y:S04]  /*5840*/  LDL.LU R42, [R1+0x174] ;  /* 0x00017400012a7983 */ /* 0x000ea80000300800 */
[----:B------:R-:W2:Y:S04]  /*5850*/  LDL.LU R41, [R1+0x178] ;  /* 0x0001780001297983 */ /* 0x000ea80000300800 */
[----:B------:R-:W2:Y:S04]  /*5860*/  LDL.LU R40, [R1+0x17c] ;  /* 0x00017c0001287983 */ /* 0x000ea80000300800 */
[----:B------:R-:W-:Y:S04]  /*5870*/  STS.U16 [R51+UR5+0x20000], R50 ;  /* 0x0200003233007988 */ /* 0x000fe80008000405 */
[----:B----4-:R-:W-:Y:S04]  /*5880*/  STS.U16 [R51+UR5+0x20400], R49 ;  /* 0x0204003133007988 */ /* 0x010fe80008000405 */
[----:B---3--:R2:W-:Y:S04]  /*5890*/  STS.U16 [R51+UR5+0x20800], R48 ;  /* 0x0208003033007988 */ /* 0x0085e80008000405 */
[----:B------:R-:W-:Y:S04]  /*58a0*/  STS.U16 [R51+UR5+0x20c00], R44 ;  /* 0x020c002c33007988 */ /* 0x000fe80008000405 */
[----:B------:R-:W-:Y:S04]  /*58b0*/  STS.U16 [R51+UR5+0x21000], R45 ;  /* 0x0210002d33007988 */ /* 0x000fe80008000405 */
[----:B------:R-:W-:Y:S01]  /*58c0*/  STS.U16 [R51+UR5+0x21400], R39 ;  /* 0x0214002733007988 */ /* 0x000fe20008000405 */
[----:B------:R-:W-:Y:S01]  /*58d0*/  FMUL R0, R0, 1.4426950216293334961 ;  /* 0x3fb8aa3b00007820 */ /* 0x000fe20000400000 */
[--C-:B------:R-:W-:Y:S01]  /*58e0*/  FFMA R52, R52, UR10, -R46.reuse ;  /* 0x0000000a34347c23 */ /* 0x100fe2000800082e */
[----:B------:R-:W-:-:S02]  /*58f0*/  FFMA R53, R53, UR10, -R46 ;  /* 0x0000000a35357c23 */ /* 0x000fc4000800082e */
[----:B------:R0:W2:Y:S01]  /*5900*/  MUFU.EX2 R2, R0 ;  /* 0x0000000000027308 */ /* 0x0000a20000000800 */
[--C-:B------:R-:W-:Y:S01]  /*5910*/  FFMA R56, R56, UR10, -R46.reuse ;  /* 0x0000000a38387c23 */ /* 0x100fe2000800082e */
[----:B------:R-:W-:Y:S01]  /*5920*/  FFMA R57, R57, UR10, -R46 ;  /* 0x0000000a39397c23 */ /* 0x000fe2000800082e */
[--C-:B------:R-:W-:Y:S01]  /*5930*/  FFMA R54, R54, UR10, -R3.reuse ;  /* 0x0000000a36367c23 */ /* 0x100fe20008000803 */
[--C-:B------:R-:W-:Y:S01]  /*5940*/  FFMA R55, R55, UR10, -R3.reuse ;  /* 0x0000000a37377c23 */ /* 0x100fe20008000803 */
[--C-:B------:R-:W-:Y:S01]  /*5950*/  FFMA R58, R58, UR10, -R3.reuse ;  /* 0x0000000a3a3a7c23 */ /* 0x100fe20008000803 */
[----:B------:R-:W-:Y:S01]  /*5960*/  FFMA R59, R59, UR10, -R3 ;  /* 0x0000000a3b3b7c23 */ /* 0x000fe20008000803 */
[----:B0-----:R-:W-:Y:S01]  /*5970*/  FADD R0, -R3, R47 ;  /* 0x0000002f03007221 */ /* 0x001fe20000000100 */
[----:B------:R-:W-:Y:S01]  /*5980*/  FMUL R52, R52, 1.4426950216293334961 ;  /* 0x3fb8aa3b34347820 */ /* 0x000fe20000400000 */
        /* <DEDUP_REMOVED lines=8> */
[----:B------:R-:W-:Y:S08]  /*5a10*/  MUFU.EX2 R0, R0 ;  /* 0x0000000000007308 */ /* 0x000ff00000000800 */
[----:B------:R-:W-:Y:S08]  /*5a20*/  MUFU.EX2 R52, R52 ;  /* 0x0000003400347308 */ /* 0x000ff00000000800 */
[----:B------:R-:W-:Y:S08]  /*5a30*/  MUFU.EX2 R53, R53 ;  /* 0x0000003500357308 */ /* 0x000ff00000000800 */
[----:B------:R-:W-:Y:S08]  /*5a40*/  MUFU.EX2 R56, R56 ;  /* 0x0000003800387308 */ /* 0x000ff00000000800 */
[----:B------:R-:W-:Y:S08]  /*5a50*/  MUFU.EX2 R57, R57 ;  /* 0x0000003900397308 */ /* 0x000ff00000000800 */
[----:B------:R-:W-:Y:S08]  /*5a60*/  MUFU.EX2 R54, R54 ;  /* 0x0000003600367308 */ /* 0x000ff00000000800 */
[----:B------:R-:W-:Y:S08]  /*5a70*/  MUFU.EX2 R55, R55 ;  /* 0x0000003700377308 */ /* 0x000ff00000000800 */
[----:B------:R-:W-:Y:S08]  /*5a80*/  MUFU.EX2 R58, R58 ;  /* 0x0000003a003a7308 */ /* 0x000ff00000000800 */
[----:B------:R-:W0:Y:S01]  /*5a90*/  MUFU.EX2 R59, R59 ;  /* 0x0000003b003b7308 */ /* 0x000e220000000800 */
[----:B------:R-:W-:Y:S04]  /*5aa0*/  STS.U16 [R51+UR5+0x21800], R38 ;  /* 0x0218002633007988 */ /* 0x000fe80008000405 */
[----:B------:R1:W-:Y:S01]  /*5ab0*/  STS.U16 [R51+UR5+0x21c00], R37 ;  /* 0x021c002533007988 */ /* 0x0003e20008000405 */
[----:B------:R-:W-:Y:S06]  /*5ac0*/  BAR.SYNC.DEFER_BLOCKING 0x0 ;  /* 0x0000000000007b1d */ /* 0x000fec0000010000 */
[----:B------:R-:W3:Y:S04]  /*5ad0*/  LDSM.16.M88.4 R36, [R60+0x20000] ;  /* 0x020000003c24783b */ /* 0x000ee80000000200 */
[----:B------:R-:W4:Y:S01]  /*5ae0*/  LDSM.16.M88.4 R44, [R60+0x20200] ;  /* 0x020200003c2c783b */ /* 0x000f220000000200 */
[C---:B--2---:R-:W-:Y:S01]  /*5af0*/  FMUL R48, R2.reuse, R43 ;  /* 0x0000002b02307220 */ /* 0x044fe20000400000 */
[----:B0-----:R-:W-:Y:S01]  /*5b00*/  F2FP.BF16.F32.PACK_AB R43, R59, R58 ;  /* 0x0000003a3b2b723e */ /* 0x001fe200000010ff */
[----:B------:R-:W-:Y:S01]  /*5b10*/  FMUL R49, R2, R42 ;  /* 0x0000002a02317220 */ /* 0x000fe20000400000 */
[----:B------:R-:W-:Y:S01]  /*5b20*/  F2FP.BF16.F32.PACK_AB R42, R57, R56 ;  /* 0x00000038392a723e */ /* 0x000fe200000010ff */
[C---:B------:R-:W-:Y:S01]  /*5b30*/  FMUL R50, R0.reuse, R41 ;  /* 0x0000002900327220 */ /* 0x040fe20000400000 */
[----:B------:R-:W-:Y:S01]  /*5b40*/  F2FP.BF16.F32.PACK_AB R41, R55, R54 ;  /* 0x000000363729723e */ /* 0x000fe200000010ff */
[----:B-1----:R-:W-:Y:S01]  /*5b50*/  FMUL R51, R0, R40 ;  /* 0x0000002800337220 */ /* 0x002fe20000400000 */
[----:B------:R-:W-:-:S07]  /*5b60*/  F2FP.BF16.F32.PACK_AB R40, R53, R52 ;  /* 0x000000343528723e */ /* 0x000fce00000010ff */
[----:B---3--:R-:W-:-:S15]  /*5b70*/  HMMA.16816.F32.BF16 R48, R40, R36, R48 ;  /* 0x000000242830723c */ /* 0x008fde0000041830 */
[----:B------:R-:W-:-:S04]  /*5b80*/  NOP ;  /* 0x0000000000007918 */ /* 0x000fc80000000000 */
[----:B------:R0:W-:Y:S04]  /*5b90*/  STL.64 [R1+0x170], R48 ;  /* 0x0001703001007387 */ /* 0x0001e80000100a00 */
[----:B------:R1:W-:Y:S04]  /*5ba0*/  STL.64 [R1+0x178], R50 ;  /* 0x0001783201007387 */ /* 0x0003e80000100a00 */
[----:B0-----:R-:W2:Y:S04]  /*5bb0*/  LDL.LU R48, [R1+0x160] ;  /* 0x0001600001307983 */ /* 0x001ea80000300800 */
[----:B------:R-:W3:Y:S04]  /*5bc0*/  LDL.LU R49, [R1+0x164] ;  /* 0x0001640001317983 */ /* 0x000ee80000300800 */
[----:B-1----:R-:W4:Y:S04]  /*5bd0*/  LDL.LU R50, [R1+0x168] ;  /* 0x0001680001327983 */ /* 0x002f280000300800 */
[----:B------:R-:W4:Y:S04]  /*5be0*/  LDL.LU R51, [R1+0x16c] ;  /* 0x00016c0001337983 */ /* 0x000f280000300800 */
[----:B------:R-:W4:Y:S04]  /*5bf0*/  LDL.LU R36, [R1+0x150] ;  /* 0x0001500001247983 */ /* 0x000f280000300800 */
[----:B------:R-:W4:Y:S01]  /*5c00*/  LDL.LU R37, [R1+0x154] ;  /* 0x0001540001257983 */ /* 0x000f220000300800 */
[C---:B--2---:R-:W-:Y:S01]  /*5c10*/  FMUL R48, R2.reuse, R48 ;  /* 0x0000003002307220 */ /* 0x044fe20000400000 */
[----:B---3--:R-:W-:Y:S01]  /*5c20*/  FMUL R49, R2, R49 ;  /* 0x0000003102317220 */ /* 0x008fe20000400000 */
[C---:B----4-:R-:W-:Y:S01]  /*5c30*/  FMUL R50, R0.reuse, R50 ;  /* 0x0000003200327220 */ /* 0x050fe20000400000 */
[----:B------:R-:W-:-:S07]  /*5c40*/  FMUL R51, R0, R51 ;  /* 0x0000003300337220 */ /* 0x000fce0000400000 */
[----:B------:R-:W-:Y:S01]  /*5c50*/  HMMA.16816.F32.BF16 R48, R40, R38, R48 ;  /* 0x000000262830723c */ /* 0x000fe20000041830 */
[----:B------:R-:W2:Y:S04]  /*5c60*/  LDL.LU R38, [R1+0x158] ;  /* 0x0001580001267983 */ /* 0x000ea80000300800 */
[----:B------:R-:W3:-:S14]  /*5c70*/  LDL.LU R39, [R1+0x15c] ;  /* 0x00015c0001277983 */ /* 0x000edc0000300800 */
[----:B------:R0:W-:Y:S04]  /*5c80*/  STL.64 [R1+0x160], R48 ;  /* 0x0001603001007387 */ /* 0x0001e80000100a00 */
[----:B------:R1:W-:Y:S04]  /*5c90*/  STL.64 [R1+0x168], R50 ;  /* 0x0001683201007387 */ /* 0x0003e80000100a00 */
[----:B0-----:R-:W4:Y:S04]  /*5ca0*/  LDL.LU R48, [R1+0x140] ;  /* 0x0001400001307983 */ /* 0x001f280000300800 */
[----:B------:R-:W4:Y:S04]  /*5cb0*/  LDL.LU R49, [R1+0x144] ;  /* 0x0001440001317983 */ /* 0x000f280000300800 */
[----:B-1----:R-:W4:Y:S04]  /*5cc0*/  LDL.LU R50, [R1+0x148] ;  /* 0x0001480001327983 */ /* 0x002f280000300800 */
[----:B------:R-:W4:Y:S01]  /*5cd0*/  LDL.LU R51, [R1+0x14c] ;  /* 0x00014c0001337983 */ /* 0x000f220000300800 */
[C---:B------:R-:W-:Y:S01]  /*5ce0*/  FMUL R36, R2.reuse, R36 ;  /* 0x0000002402247220 */ /* 0x040fe20000400000 */
[----:B------:R-:W-:Y:S01]  /*5cf0*/  FMUL R37, R2, R37 ;  /* 0x0000002502257220 */ /* 0x000fe20000400000 */
[C---:B--2---:R-:W-:Y:S01]  /*5d00*/  FMUL R38, R0.reuse, R38 ;  /* 0x0000002600267220 */ /* 0x044fe20000400000 */
[----:B---3--:R-:W-:-:S07]  /*5d10*/  FMUL R39, R0, R39 ;  /* 0x0000002700277220 */ /* 0x008fce0000400000 */
[----:B------:R-:W-:Y:S01]  /*5d20*/  HMMA.16816.F32.BF16 R36, R40, R44, R36 ;  /* 0x0000002c2824723c */ /* 0x000fe20000041824 */
[C---:B----4-:R-:W-:Y:S01]  /*5d30*/  FMUL R48, R2.reuse, R48 ;  /* 0x0000003002307220 */ /* 0x050fe20000400000 */
[----:B------:R-:W-:Y:S01]  /*5d40*/  FMUL R49, R2, R49 ;  /* 0x0000003102317220 */ /* 0x000fe20000400000 */
[C---:B------:R-:W-:Y:S01]  /*5d50*/  FMUL R50, R0.reuse, R50 ;  /* 0x0000003200327220 */ /* 0x040fe20000400000 */
[----:B------:R-:W-:-:S07]  /*5d60*/  FMUL R51, R0, R51 ;  /* 0x0000003300337220 */ /* 0x000fce0000400000 */
[----:B------:R-:W-:Y:S08]  /*5d70*/  HMMA.16816.F32.BF16 R44, R40, R46, R48 ;  /* 0x0000002e282c723c */ /* 0x000ff00000041830 */
[----:B------:R-:W-:Y:S04]  /*5d80*/  STL.64 [R1+0x150], R36 ;  /* 0x0001502401007387 */ /* 0x000fe80000100a00 */
[----:B------:R-:W-:Y:S04]  /*5d90*/  STL.64 [R1+0x158], R38 ;  /* 0x0001582601007387 */ /* 0x000fe80000100a00 */
[----:B------:R-:W2:Y:S04]  /*5da0*/  LDL.LU R48, [R1+0x130] ;  /* 0x0001300001307983 */ /* 0x000ea80000300800 */
[----:B------:R-:W3:Y:S04]  /*5db0*/  LDL.LU R49, [R1+0x134] ;  /* 0x0001340001317983 */ /* 0x000ee80000300800 */
[----:B------:R-:W0:Y:S04]  /*5dc0*/  LDSM.16.M88.4 R36, [R60+0x20400] ;  /* 0x020400003c24783b */ /* 0x000e280000000200 */
[----:B------:R-:W-:Y:S04]  /*5dd0*/  STL.64 [R1+0x140], R44 ;  /* 0x0001402c01007387 */ /* 0x000fe80000100a00 */
[----:B------:R-:W-:Y:S04]  /*5de0*/  STL.64 [R1+0x148], R46 ;  /* 0x0001482e01007387 */ /* 0x000fe80000100a00 */
[----:B------:R-:W4:Y:S04]  /*5df0*/  LDL.LU R50, [R1+0x138] ;  /* 0x0001380001327983 */ /* 0x000f280000300800 */
[----:B------:R-:W4:Y:S04]  /*5e00*/  LDL.LU R51, [R1+0x13c] ;  /* 0x00013c0001337983 */ /* 0x000f280000300800 */
[----:B------:R-:W1:Y:S01]  /*5e10*/  LDSM.16.M88.4 R44, [R60+0x20600] ;  /* 0x020600003c2c783b */ /* 0x000e620000000200 */
[C---:B--2---:R-:W-:Y:S01]  /*5e20*/  FMUL R48, R2.reuse, R48 ;  /* 0x0000003002307220 */ /* 0x044fe20000400000 */
[----:B---3--:R-:W-:Y:S01]  /*5e30*/  FMUL R49, R2, R49 ;  /* 0x0000003102317220 */ /* 0x008fe20000400000 */
[C---:B----4-:R-:W-:Y:S01]  /*5e40*/  FMUL R50, R0.reuse, R50 ;  /* 0x0000003200327220 */ /* 0x050fe20000400000 */
[----:B------:R-:W-:-:S07]  /*5e50*/  FMUL R51, R0, R51 ;  /* 0x0000003300337220 */ /* 0x000fce0000400000 */
[----:B0-----:R-:W-:-:S15]  /*5e60*/  HMMA.16816.F32.BF16 R48, R40, R36, R48 ;  /* 0x000000242830723c */ /* 0x001fde0000041830 */
[----:B------:R-:W-:-:S04]  /*5e70*/  NOP ;  /* 0x0000000000007918 */ /* 0x000fc80000000000 */
[----:B------:R0:W-:Y:S04]  /*5e80*/  STL.64 [R1+0x130], R48 ;  /* 0x0001303001007387 */ /* 0x0001e80000100a00 */
[----:B------:R2:W-:Y:S04]  /*5e90*/  STL.64 [R1+0x138], R50 ;  /* 0x0001383201007387 */ /* 0x0005e80000100a00 */
[----:B0-----:R-:W3:Y:S04]  /*5ea0*/  LDL.LU R48, [R1+0x120] ;  /* 0x0001200001307983 */ /* 0x001ee80000300800 */
[----:B------:R-:W4:Y:S04]  /*5eb0*/  LDL.LU R49, [R1+0x124] ;  /* 0x0001240001317983 */ /* 0x000f280000300800 */
[----:B--2---:R-:W2:Y:S04]  /*5ec0*/  LDL.LU R50, [R1+0x128] ;  /* 0x0001280001327983 */ /* 0x004ea80000300800 */
[----:B------:R-:W2:Y:S04]  /*5ed0*/  LDL.LU R51, [R1+0x12c] ;  /* 0x00012c0001337983 */ /* 0x000ea80000300800 */
[----:B------:R-:W2:Y:S04]  /*5ee0*/  LDL.LU R36, [R1+0x110] ;  /* 0x0001100001247983 */ /* 0x000ea80000300800 */
[----:B------:R-:W2:Y:S01]  /*5ef0*/  LDL.LU R37, [R1+0x114] ;  /* 0x0001140001257983 */ /* 0x000ea20000300800 */
[C---:B---3--:R-:W-:Y:S01]  /*5f00*/  FMUL R48, R2.reuse, R48 ;  /* 0x0000003002307220 */ /* 0x048fe20000400000 */
[----:B----4-:R-:W-:Y:S01]  /*5f10*/  FMUL R49, R2, R49 ;  /* 0x0000003102317220 */ /* 0x010fe20000400000 */
[C---:B--2---:R-:W-:Y:S01]  /*5f20*/  FMUL R50, R0.reuse, R50 ;  /* 0x0000003200327220 */ /* 0x044fe20000400000 */
[----:B------:R-:W-:-:S07]  /*5f30*/  FMUL R51, R0, R51 ;  /* 0x0000003300337220 */ /* 0x000fce0000400000 */
[----:B------:R-:W-:Y:S01]  /*5f40*/  HMMA.16816.F32.BF16 R48, R40, R38, R48 ;  /* 0x000000262830723c */ /* 0x000fe20000041830 */
[----:B------:R-:W2:Y:S04]  /*5f50*/  LDL.LU R38, [R1+0x118] ;  /* 0x0001180001267983 */ /* 0x000ea80000300800 */
[----:B------:R-:W3:-:S14]  /*5f60*/  LDL.LU R39, [R1+0x11c] ;  /* 0x00011c0001277983 */ /* 0x000edc0000300800 */
[----:B------:R0:W-:Y:S04]  /*5f70*/  STL.64 [R1+0x120], R48 ;  /* 0x0001203001007387 */ /* 0x0001e80000100a00 */
[----:B------:R4:W-:Y:S04]  /*5f80*/  STL.64 [R1+0x128], R50 ;  /* 0x0001283201007387 */ /* 0x0009e80000100a00 */
[----:B0-----:R-:W3:Y:S04]  /*5f90*/  LDL.LU R48, [R1+0x100] ;  /* 0x0001000001307983 */ /* 0x001ee80000300800 */
[----:B------:R-:W3:Y:S04]  /*5fa0*/  LDL.LU R49, [R1+0x104] ;  /* 0x0001040001317983 */ /* 0x000ee80000300800 */
[----:B----4-:R-:W4:Y:S04]  /*5fb0*/  LDL.LU R50, [R1+0x108] ;  /* 0x0001080001327983 */ /* 0x010f280000300800 */
[----:B------:R-:W4:Y:S01]  /*5fc0*/  LDL.LU R51, [R1+0x10c] ;  /* 0x00010c0001337983 */ /* 0x000f220000300800 */
[C---:B------:R-:W-:Y:S01]  /*5fd0*/  FMUL R36, R2.reuse, R36 ;  /* 0x0000002402247220 */ /* 0x040fe20000400000 */
[----:B------:R-:W-:Y:S01]  /*5fe0*/  FMUL R37, R2, R37 ;  /* 0x0000002502257220 */ /* 0x000fe20000400000 */
[C---:B--2---:R-:W-:Y:S01]  /*5ff0*/  FMUL R38, R0.reuse, R38 ;  /* 0x0000002600267220 */ /* 0x044fe20000400000 */
[----:B---3--:R-:W-:-:S07]  /*6000*/  FMUL R39, R0, R39 ;  /* 0x0000002700277220 */ /* 0x008fce0000400000 */
[----:B-1----:R-:W-:Y:S01]  /*6010*/  HMMA.16816.F32.BF16 R36, R40, R44, R36 ;  /* 0x0000002c2824723c */ /* 0x002fe20000041824 */
[C---:B------:R-:W-:Y:S01]  /*6020*/  FMUL R48, R2.reuse, R48 ;  /* 0x0000003002307220 */ /* 0x040fe20000400000 */
[----:B------:R-:W-:Y:S01]  /*6030*/  FMUL R49, R2, R49 ;  /* 0x0000003102317220 */ /* 0x000fe20000400000 */
[C---:B----4-:R-:W-:Y:S01]  /*6040*/  FMUL R50, R0.reuse, R50 ;  /* 0x0000003200327220 */ /* 0x050fe20000400000 */
        /* <DEDUP_REMOVED lines=176> */
[----:B0-----:R-:W3:Y:S04]  /*6b50*/  LDL.LU R48, [R1] ;  /* 0x0000000001307983 */ /* 0x001ee80000300800 */
[----:B------:R-:W3:Y:S04]  /*6b60*/  LDL.LU R49, [R1+0x4] ;  /* 0x0000040001317983 */ /* 0x000ee80000300800 */
[----:B----4-:R-:W4:Y:S04]  /*6b70*/  LDL.LU R50, [R1+0x8] ;  /* 0x0000080001327983 */ /* 0x010f280000300800 */
[----:B------:R-:W4:Y:S01]  /*6b80*/  LDL.LU R51, [R1+0xc] ;  /* 0x00000c0001337983 */ /* 0x000f220000300800 */
[C---:B------:R-:W-:Y:S01]  /*6b90*/  FMUL R36, R2.reuse, R36 ;  /* 0x0000002402247220 */ /* 0x040fe20000400000 */
[C---:B------:R-:W-:Y:S01]  /*6ba0*/  FMUL R37, R2.reuse, R37 ;  /* 0x0000002502257220 */ /* 0x040fe20000400000 */
[C---:B------:R-:W-:Y:S01]  /*6bb0*/  FMUL R4, R2.reuse, R4 ;  /* 0x0000000402047220 */ /* 0x040fe20000400000 */
[----:B------:R-:W-:Y:S01]  /*6bc0*/  FMUL R5, R2, R5 ;  /* 0x0000000502057220 */ /* 0x000fe20000400000 */
[C---:B------:R-:W-:Y:S01]  /*6bd0*/  FMUL R6, R0.reuse, R6 ;  /* 0x0000000600067220 */ /* 0x040fe20000400000 */
        /* <DEDUP_REMOVED lines=10> */
[----:B------:R-:W0:Y:S01]  /*6c80*/  LDSM.16.M88.4 R36, [R60+0x21800] ;  /* 0x021800003c24783b */ /* 0x000e220000000200 */
[----:B------:R-:W-:Y:S01]  /*6c90*/  FMUL R7, R0, R7 ;  /* 0x0000000700077220 */ /* 0x000fe20000400000 */
[C---:B------:R-:W-:Y:S01]  /*6ca0*/  FMUL R8, R2.reuse, R8 ;  /* 0x0000000802087220 */ /* 0x040fe20000400000 */
[----:B------:R-:W-:Y:S01]  /*6cb0*/  FMUL R9, R2, R9 ;  /* 0x0000000902097220 */ /* 0x000fe20000400000 */
[C---:B------:R-:W-:Y:S01]  /*6cc0*/  FMUL R10, R0.reuse, R10 ;  /* 0x0000000a000a7220 */ /* 0x040fe20000400000 */
[----:B------:R-:W-:Y:S01]  /*6cd0*/  FMUL R11, R0, R11 ;  /* 0x0000000b000b7220 */ /* 0x000fe20000400000 */
[----:B------:R-:W1:Y:S04]  /*6ce0*/  LDSM.16.M88.4 R44, [R60+0x21a00] ;  /* 0x021a00003c2c783b */ /* 0x000e680000000200 */
[----:B------:R2:W-:Y:S04]  /*6cf0*/  STL.64 [R1], R48 ;  /* 0x0000003001007387 */ /* 0x0005e80000100a00 */
[----:B------:R-:W-:Y:S01]  /*6d00*/  STL.64 [R1+0x8], R50 ;  /* 0x0000083201007387 */ /* 0x000fe20000100a00 */
[----:B--2---:R-:W-:Y:S01]  /*6d10*/  FADD R48, R52, R53 ;  /* 0x0000003534307221 */ /* 0x004fe20000000000 */
[----:B------:R-:W-:-:S02]  /*6d20*/  FADD R49, R54, R55 ;  /* 0x0000003736317221 */ /* 0x000fc40000000000 */
[----:B------:R-:W2:Y:S01]  /*6d30*/  LDL.LU R52, [R1+0x188] ;  /* 0x0001880001347983 */ /* 0x000ea20000300800 */
[----:B------:R-:W-:Y:S01]  /*6d40*/  FADD R48, R56, R48 ;  /* 0x0000003038307221 */ /* 0x000fe20000000000 */
[----:B------:R-:W-:Y:S02]  /*6d50*/  FADD R49, R58, R49 ;  /* 0x000000313a317221 */ /* 0x000fe40000000000 */
[----:B------:R-:W3:Y:S04]  /*6d60*/  LDL R53, [R1+0x180] ;  /* 0x0001800001357983 */ /* 0x000ee80000100800 */
[----:B------:R-:W4:Y:S04]  /*6d70*/  LDL R54, [R1+0x234] ;  /* 0x0002340001367983 */ /* 0x000f280000100800 */
[----:B------:R-:W2:Y:S04]  /*6d80*/  LDL R55, [R1+0x1a4] ;  /* 0x0001a40001377983 */ /* 0x000ea80000100800 */
[----:B------:R-:W3:Y:S04]  /*6d90*/  LDL.LU R56, [R1+0x1a8] ;  /* 0x0001a80001387983 */ /* 0x000ee80000300800 */
[----:B------:R-:W3:Y:S01]  /*6da0*/  LDL.LU R58, [R1+0x1a0] ;  /* 0x0001a000013a7983 */ /* 0x000ee20000300800 */
[C---:B0-----:R-:W-:Y:S08]  /*6db0*/  HMMA.16816.F32.BF16 R4, R40.reuse, R36, R4 ;  /* 0x000000242804723c */ /* 0x041ff00000041804 */
[----:B------:R-:W-:Y:S01]  /*6dc0*/  HMMA.16816.F32.BF16 R8, R40, R38, R8 ;  /* 0x000000262808723c */ /* 0x000fe20000041808 */
[----:B------:R-:W0:Y:S01]  /*6dd0*/  LDSM.16.M88.4 R36, [R60+0x21c00] ;  /* 0x021c00003c24783b */ /* 0x000e220000000200 */
[----:B------:R-:W-:Y:S01]  /*6de0*/  FADD R48, R57, R48 ;  /* 0x0000003039307221 */ /* 0x000fe20000000000 */
[----:B------:R-:W-:-:S04]  /*6df0*/  FADD R49, R59, R49 ;  /* 0x000000313b317221 */ /* 0x000fc80000000000 */
[----:B------:R-:W0:Y:S04]  /*6e00*/  SHFL.BFLY PT, R50, R48, 0x2, 0x1f ;  /* 0x0c401f0030327f89 */ /* 0x000e2800000e0000 */
[----:B------:R-:W0:Y:S01]  /*6e10*/  SHFL.BFLY PT, R51, R49, 0x2, 0x1f ;  /* 0x0c401f0031337f89 */ /* 0x000e2200000e0000 */
[C---:B------:R-:W-:Y:S01]  /*6e20*/  FMUL R24, R2.reuse, R24 ;  /* 0x0000001802187220 */ /* 0x040fe20000400000 */
[----:B------:R-:W-:Y:S01]  /*6e30*/  FMUL R25, R2, R25 ;  /* 0x0000001902197220 */ /* 0x000fe20000400000 */
        /* <DEDUP_REMOVED lines=13> */
[----:B------:R-:W-:-:S03]  /*6f10*/  FMUL R23, R0, R23 ;  /* 0x0000001700177220 */ /* 0x000fc60000400000 */
[C---:B-1----:R-:W-:Y:S08]  /*6f20*/  HMMA.16816.F32.BF16 R12, R40.reuse, R44, R12 ;  /* 0x0000002c280c723c */ /* 0x042ff0000004180c */
[----:B0-----:R-:W-:Y:S01]  /*6f30*/  HMMA.16816.F32.BF16 R24, R40, R36, R24 ;  /* 0x000000242818723c */ /* 0x001fe20000041818 */
[----:B------:R-:W-:Y:S01]  /*6f40*/  FADD R37, R48, R50 ;  /* 0x0000003230257221 */ /* 0x000fe20000000000 */
[----:B------:R-:W-:-:S06]  /*6f50*/  FADD R36, R49, R51 ;  /* 0x0000003331247221 */ /* 0x000fcc0000000000 */
[C---:B------:R-:W-:Y:S01]  /*6f60*/  HMMA.16816.F32.BF16 R16, R40.reuse, R38, R16 ;  /* 0x000000262810723c */ /* 0x040fe20000041810 */
[----:B------:R-:W0:Y:S04]  /*6f70*/  SHFL.BFLY PT, R38, R37, 0x1, 0x1f ;  /* 0x0c201f0025267f89 */ /* 0x000e2800000e0000 */
[----:B------:R-:W1:Y:S03]  /*6f80*/  SHFL.BFLY PT, R39, R36, 0x1, 0x1f ;  /* 0x0c201f0024277f89 */ /* 0x000e6600000e0000 */
[----:B------:R-:W-:Y:S01]  /*6f90*/  HMMA.16816.F32.BF16 R20, R40, R46, R20 ;  /* 0x0000002e2814723c */ /* 0x000fe20000041814 */
[----:B------:R-:W1:Y:S01]  /*6fa0*/  LDSM.16.M88.4 R44, [R60+0x21e00] ;  /* 0x021e00003c2c783b */ /* 0x000e620000000200 */
[C---:B------:R-:W-:Y:S01]  /*6fb0*/  FMUL R32, R2.reuse, R32 ;  /* 0x0000002002207220 */ /* 0x040fe20000400000 */
[----:B------:R-:W-:Y:S01]  /*6fc0*/  FMUL R33, R2, R33 ;  /* 0x0000002102217220 */ /* 0x000fe20000400000 */
[C---:B------:R-:W-:Y:S01]  /*6fd0*/  FMUL R34, R0.reuse, R34 ;  /* 0x0000002200227220 */ /* 0x040fe20000400000 */
[----:B------:R-:W-:Y:S01]  /*6fe0*/  FMUL R35, R0, R35 ;  /* 0x0000002300237220 */ /* 0x000fe20000400000 */
[C---:B------:R-:W-:Y:S01]  /*6ff0*/  FMUL R28, R2.reuse, R28 ;  /* 0x0000001c021c7220 */ /* 0x040fe20000400000 */
[----:B------:R-:W-:Y:S01]  /*7000*/  FMUL R29, R2, R29 ;  /* 0x0000001d021d7220 */ /* 0x000fe20000400000 */
[----:B0-----:R-:W-:Y:S01]  /*7010*/  FADD R37, R37, R38 ;  /* 0x0000002625257221 */ /* 0x001fe20000000000 */
[----:B-1----:R-:W-:Y:S01]  /*7020*/  FADD R36, R36, R39 ;  /* 0x0000002724247221 */ /* 0x002fe20000000000 */
[C---:B------:R-:W-:Y:S01]  /*7030*/  FMUL R30, R0.reuse, R30 ;  /* 0x0000001e001e7220 */ /* 0x040fe20000400000 */
[----:B------:R-:W-:Y:S01]  /*7040*/  FMUL R31, R0, R31 ;  /* 0x0000001f001f7220 */ /* 0x000fe20000400000 */
[----:B------:R-:W-:-:S04]  /*7050*/  UIADD3 UR4, UPT, UPT, UR4, 0x10, URZ ;  /* 0x0000001004047890 */ /* 0x000fc8000fffe0ff */
[----:B------:R-:W-:Y:S01]  /*7060*/  UISETP.GE.AND UP0, UPT, UR4, UR7, UPT ;  /* 0x000000070400728c */ /* 0x000fe2000bf06270 */
[C---:B------:R-:W-:Y:S08]  /*7070*/  HMMA.16816.F32.BF16 R32, R40.reuse, R44, R32 ;  /* 0x0000002c2820723c */ /* 0x040ff00000041820 */
[----:B------:R-:W-:Y:S01]  /*7080*/  HMMA.16816.F32.BF16 R28, R40, R46, R28 ;  /* 0x0000002e281c723c */ /* 0x000fe2000004181c */
[----:B----4-:R-:W-:Y:S01]  /*7090*/  IMAD R61, R54, 0x10, R61 ;  /* 0x00000010363d7824 */ /* 0x010fe200078e023d */
[----:B--2---:R-:W-:Y:S01]  /*70a0*/  LEA R52, R55, R52, 0x4 ;  /* 0x0000003437347211 */ /* 0x004fe200078e20ff */
[----:B---3--:R-:W-:Y:S01]  /*70b0*/  FFMA R56, R0, R56, R36 ;  /* 0x0000003800387223 */ /* 0x008fe20000000024 */
[----:B------:R-:W-:-:S05]  /*70c0*/  FFMA R58, R2, R58, R37 ;  /* 0x0000003a023a7223 */ /* 0x000fca0000000025 */
[----:B------:R-:W-:Y:S04]  /*70d0*/  STL [R1+0x1a0], R58 ;  /* 0x0001a03a01007387 */ /* 0x000fe80000100800 */
[----:B------:R0:W-:Y:S04]  /*70e0*/  STL [R1+0x184], R61 ;  /* 0x0001843d01007387 */ /* 0x0001e80000100800 */
[----:B------:R2:W-:Y:S04]  /*70f0*/  STL [R1+0x1a8], R56 ;  /* 0x0001a83801007387 */ /* 0x0005e80000100800 */
[----:B0-----:R2:W5:Y:S04]  /*7100*/  LDL.LU R61, [R1+0x238] ;  /* 0x00023800013d7983 */ /* 0x0015680000300800 */
[----:B------:R2:W-:Y:S04]  /*7110*/  STL [R1+0x198], R53 ;  /* 0x0001983501007387 */ /* 0x0005e80000100800 */
[----:B------:R2:W-:Y:S04]  /*7120*/  STL [R1+0x188], R52 ;  /* 0x0001883401007387 */ /* 0x0005e80000100800 */
[----:B------:R2:W-:Y:S01]  /*7130*/  STL [R1+0x19c], R3 ;  /* 0x00019c0301007387 */ /* 0x0005e20000100800 */
[----:B------:R-:W-:Y:S05]  /*7140*/  BRA.U !UP0, `(.L_x_1) ;  /* 0xffffffd908a07547 */ /* 0x000fea000b83ffff */
[----:B------:R-:W-:Y:S01]  /*7150*/  IMAD.MOV.U32 R0, RZ, RZ, R53 ;  /* 0x000000ffff007224 */ /* 0x000fe200078e0035 */
[----:B------:R0:W-:Y:S04]  /*7160*/  STL [R1+0x208], R3 ;  /* 0x0002080301007387 */ /* 0x0001e80000100800 */
[----:B------:R0:W-:Y:S02]  /*7170*/  STL [R1+0x20c], R0 ;  /* 0x00020c0001007387 */ /* 0x0001e40000100800 */
.L_x_0:
[----:B------:R-:W3:Y:S04]  /*7180*/  LDL.LU R40, [R1+0x1a8] ;  /* 0x0001a80001287983 */ /* 0x000ee80000300800 */
[----:B------:R1:W-:Y:S04]  /*7190*/  STL [R1+0x34c], R4 ;  /* 0x00034c0401007387 */ /* 0x0003e80000100800 */
[----:B------:R-:W-:Y:S04]  /*71a0*/  STL [R1+0x348], R5 ;  /* 0x0003480501007387 */ /* 0x000fe80000100800 */
        /* <DEDUP_REMOVED lines=12> */
[----:B------:R4:W-:Y:S04]  /*7270*/  STL [R1+0x314], R16 ;  /* 0x0003141001007387 */ /* 0x0009e80000100800 */
[----:B------:R-:W-:Y:S04]  /*7280*/  STL [R1+0x310], R17 ;  /* 0x0003101101007387 */ /* 0x000fe80000100800 */
[----:B--2---:R-:W2:Y:S01]  /*7290*/  LDL.LU R2, [R1+0x1a0] ;  /* 0x0001a00001027983 */ /* 0x004ea20000300800 */
[----:B------:R-:W-:Y:S01]  /*72a0*/  IMAD.MOV.U32 R39, RZ, RZ, 0x3dc6b27f ;  /* 0x3dc6b27fff277424 */ /* 0x000fe200078e00ff */
[----:B------:R-:W0:Y:S01]  /*72b0*/  S2R R36, SR_TID.X ;  /* 0x0000000000247919 */ /* 0x000e220000002100 */
[----:B------:R-:W-:Y:S01]  /*72c0*/  BAR.SYNC.DEFER_BLOCKING 0x0 ;  /* 0x0000000000007b1d */ /* 0x000fe20000010000 */
[----:B0-----:R-:W-:Y:S01]  /*72d0*/  LOP3.LUT P0, RZ, R36, 0x100, RZ, 0xc0, !PT ;  /* 0x0000010024ff7812 */ /* 0x001fe2000780c0ff */
[C---:B--2---:R-:W-:Y:S01]  /*72e0*/  FMUL R3, R2.reuse, 8388608 ;  /* 0x4b00000002037820 */ /* 0x044fe20000400000 */
[----:B------:R-:W-:-:S02]  /*72f0*/  FSETP.GEU.AND P1, PT, R2, 1.175494350822287508e-38, PT ;  /* 0x008000000200780b */ /* 0x000fc40003f2e000 */
[----:B------:R-:W-:Y:S02]  /*7300*/  FSETP.GEU.AND P3, PT, |R2|, 1.175494350822287508e-38, PT ;  /* 0x008000000200780b */ /* 0x000fe40003f6e200 */
[----:B------:R-:W-:Y:S02]  /*7310*/  FSEL R3, R3, R2, !P1 ;  /* 0x0000000203037208 */ /* 0x000fe40004800000 */
[----:B------:R-:W-:Y:S02]  /*7320*/  FSEL R36, RZ, -23, P1 ;  /* 0xc1b80000ff247808 */ /* 0x000fe40000800000 */
[C---:B------:R-:W-:Y:S01]  /*7330*/  ISETP.GE.U32.AND P1, PT, R3.reuse, 0x7f800000, PT ;  /* 0x7f8000000300780c */ /* 0x040fe20003f26070 */
[----:B------:R-:W-:-:S05]  /*7340*/  VIADD R0, R3, 0xc0cafb0d ;  /* 0xc0cafb0d03007836 */ /* 0x000fca0000000000 */
[----:B------:R-:W-:-:S05]  /*7350*/  LOP3.LUT R0, R0, 0xff800000, RZ, 0xc0, !PT ;  /* 0xff80000000007812 */ /* 0x000fca00078ec0ff */
[----:B------:R-:W-:Y:S01]  /*7360*/  IMAD.IADD R37, R3, 0x1, -R0 ;  /* 0x0000000103257824 */ /* 0x000fe200078e0a00 */
[----:B------:R-:W-:-:S05]  /*7370*/  I2FP.F32.S32 R0, R0 ;  /* 0x0000000000007245 */ /* 0x000fca0000201400 */
[----:B------:R-:W-:Y:S01]  /*7380*/  FFMA.FTZ R38, R0, 1.1920928955078125e-07, R36 ;  /* 0x3400000000267823 */ /* 0x000fe20000010024 */
[----:B------:R-:W-:-:S04]  /*7390*/  FADD R0, R37, -1 ;  /* 0xbf80000025007421 */ /* 0x000fc80000000000 */
[----:B------:R-:W-:-:S04]  /*73a0*/  FFMA.FTZ R36, R0, R39, -0.16845393180847167969 ;  /* 0xbe2c7f3000247423 */ /* 0x000fc80000010027 */
[----:B------:R-:W-:-:S04]  /*73b0*/  FFMA.FTZ R36, R0, R36, 0.1716887056827545166 ;  /* 0x3e2fcf2a00247423 */ /* 0x000fc80000010024 */
[----:B------:R-:W-:-:S04]  /*73c0*/  FFMA.FTZ R36, R0, R36, -0.17900948226451873779 ;  /* 0xbe374e4300247423 */ /* 0x000fc80000010024 */
[----:B------:R-:W-:-:S04]  /*73d0*/  FFMA.FTZ R36, R0, R36, 0.20512372255325317383 ;  /* 0x3e520bf400247423 */ /* 0x000fc80000010024 */
[----:B------:R-:W-:-:S04]  /*73e0*/  FFMA.FTZ R36, R0, R36, -0.24046532809734344482 ;  /* 0xbe763c8b00247423 */ /* 0x000fc80000010024 */
[----:B------:R-:W-:-:S04]  /*73f0*/  FFMA.FTZ R36, R0, R36, 0.28857114911079406738 ;  /* 0x3e93bf9900247423 */ /* 0x000fc80000010024 */
[----:B------:R-:W-:-:S04]  /*7400*/  FFMA.FTZ R36, R0, R36, -0.36067417263984680176 ;  /* 0xbeb8aa4900247423 */ /* 0x000fc80000010024 */
[----:B------:R-:W-:-:S04]  /*7410*/  FFMA.FTZ R36, R0, R36, 0.48089820146560668945 ;  /* 0x3ef6384a00247423 */ /* 0x000fc80000010024 */
[----:B------:R-:W-:-:S04]  /*7420*/  FFMA.FTZ R36, R0, R36, -0.72134751081466674805 ;  /* 0xbf38aa3b00247423 */ /* 0x000fc80000010024 */
[----:B------:R-:W-:-:S04]  /*7430*/  FMUL R36, R0, R36 ;  /* 0x0000002400247220 */ /* 0x000fc80000400000 */
[----:B------:R-:W-:-:S04]  /*7440*/  FMUL R36, R0, R36 ;  /* 0x0000002400247220 */ /* 0x000fc80000400000 */
[----:B------:R-:W-:Y:S01]  /*7450*/  FFMA.FTZ R0, R0, 1.4426950216293334961, R36 ;  /* 0x3fb8aa3b00007823 */ /* 0x000fe20000010024 */
[----:B------:R-:W-:-:S03]  /*7460*/  @P1 MOV R36, 0x7f800000 ;  /* 0x7f80000000241802 */ /* 0x000fc60000000f00 */
[----:B-1----:R-:W-:Y:S01]  /*7470*/  FADD R4, R38, R0 ;  /* 0x0000000026047221 */ /* 0x002fe20000000000 */
[----:B---3--:R-:W-:Y:S02]  /*7480*/  IMAD.MOV.U32 R0, RZ, RZ, R40 ;  /* 0x000000ffff007224 */ /* 0x008fe400078e0028 */
[C---:B------:R-:W-:Y:S01]  /*7490*/  @P1 FFMA.FTZ R4, R3.reuse, R36, +INF ;  /* 0x7f80000003041423 */ /* 0x040fe20000010024 */
[----:B------:R-:W-:Y:S01]  /*74a0*/  FSETP.NEU.AND P1, PT, R3, RZ, PT ;  /* 0x000000ff0300720b */ /* 0x000fe20003f2d000 */
[C---:B------:R-:W-:Y:S01]  /*74b0*/  FMUL R3, R0.reuse, 8388608 ;  /* 0x4b00000000037820 */ /* 0x040fe20000400000 */
[----:B------:R-:W-:Y:S02]  /*74c0*/  FSETP.GEU.AND P2, PT, R0, 1.175494350822287508e-38, PT ;  /* 0x008000000000780b */ /* 0x000fe40003f4e000 */
[----:B------:R0:W-:Y:S02]  /*74d0*/  STL [R1+0x204], R4 ;  /* 0x0002040401007387 */ /* 0x0001e40000100800 */
[----:B----4-:R-:W-:-:S02]  /*74e0*/  FSEL R16, R3, R0, !P2 ;  /* 0x0000000003107208 */ /* 0x010fc40005000000 */
[----:B------:R-:W-:Y:S02]  /*74f0*/  FSEL R36, RZ, -23, P2 ;  /* 0xc1b80000ff247808 */ /* 0x000fe40001000000 */
[----:B------:R-:W-:Y:S01]  /*7500*/  FSETP.GT.AND P2, PT, |R2|, 8.50705917302346158658e+37, PT ;  /* 0x7e8000000200780b */ /* 0x000fe20003f44200 */
[----:B------:R-:W-:Y:S01]  /*7510*/  VIADD R3, R16, 0xc0cafb0d ;  /* 0xc0cafb0d10037836 */ /* 0x000fe20000000000 */
[----:B------:R-:W-:Y:S04]  /*7520*/  STL [R1+0x358], R16 ;  /* 0x0003581001007387 */ /* 0x000fe80000100800 */
[----:B------:R-:W-:-:S05]  /*7530*/  LOP3.LUT R3, R3, 0xff800000, RZ, 0xc0, !PT ;  /* 0xff80000003037812 */ /* 0x000fca00078ec0ff */
[----:B------:R-:W-:Y:S01]  /*7540*/  IMAD.IADD R37, R16, 0x1, -R3 ;  /* 0x0000000110257824 */ /* 0x000fe200078e0a03 */
[----:B------:R-:W-:Y:S01]  /*7550*/  I2FP.F32.S32 R3, R3 ;  /* 0x0000000300037245 */ /* 0x000fe20000201400 */
[----:B------:R-:W-:-:S04]  /*7560*/  @P2 FMUL R2, R2, 0.25 ;  /* 0x3e80000002022820 */ /* 0x000fc80000400000 */
[----:B------:R-:W-:Y:S01]  /*7570*/  FFMA.FTZ R38, R3, 1.1920928955078125e-07, R36 ;  /* 0x3400000003267823 */ /* 0x000fe20000010024 */
[----:B------:R-:W-:Y:S01]  /*7580*/  FADD R3, R37, -1 ;  /* 0xbf80000025037421 */ /* 0x000fe20000000000 */
[----:B------:R-:W-:-:S03]  /*7590*/  @!P3 FMUL R2, R2, 16777216 ;  /* 0x4b8000000202b820 */ /* 0x000fc60000400000 */
[C---:B------:R-:W-:Y:S01]  /*75a0*/  FFMA.FTZ R36, R3.reuse, R39, -0.16845393180847167969 ;  /* 0xbe2c7f3003247423 */ /* 0x040fe20000010027 */
[----:B0-----:R0:W1:Y:S03]  /*75b0*/  MUFU.RCP R4, R2 ;  /* 0x0000000200047308 */ /* 0x0010660000001000 */
        /* <DEDUP_REMOVED lines=10> */
[----:B------:R-:W-:-:S04]  /*7660*/  FFMA.FTZ R3, R3, 1.4426950216293334961, R36 ;  /* 0x3fb8aa3b03037823 */ /* 0x000fc80000010024 */
[----:B------:R-:W-:-:S05]  /*7670*/  FADD R33, R38, R3 ;  /* 0x0000000326217221 */ /* 0x000fca0000000000 */
[----:B------:R-:W-:Y:S04]  /*7680*/  STL [R1+0x350], R33 ;  /* 0x0003502101007387 */ /* 0x000fe80000100800 */
[----:B------:R-:W2:Y:S04]  /*7690*/  LDL.LU R3, [R1+0x160] ;  /* 0x0001600001037983 */ /* 0x000ea80000300800 */
[----:B0-----:R-:W3:Y:S01]  /*76a0*/  LDL.LU R2, [R1+0x170] ;  /* 0x0001700001027983 */ /* 0x001ee20000300800 */
[----:B------:R-:W-:-:S03]  /*76b0*/  FSETP.GT.AND P4, PT, |R0|, 8.50705917302346158658e+37, PT ;  /* 0x7e8000000000780b */ /* 0x000fc60003f84200 */
[----:B-1----:R0:W-:Y:S01]  /*76c0*/  STL [R1+0x180], R4 ;  /* 0x0001800401007387 */ /* 0x0021e20000100800 */
[----:B--2---:R-:W-:Y:S01]  /*76d0*/  @P2 FMUL R3, R3, 0.25 ;  /* 0x3e80000003032820 */ /* 0x004fe20000400000 */
[----:B---3--:R-:W-:-:S03]  /*76e0*/  @P2 FMUL R2, R2, 0.25 ;  /* 0x3e80000002022820 */ /* 0x008fc60000400000 */
[----:B------:R-:W-:Y:S01]  /*76f0*/  @!P3 FMUL R3, R3, 16777216 ;  /* 0x4b8000000303b820 */ /* 0x000fe20000400000 */
[----:B------:R-:W-:-:S03]  /*7700*/  @!P3 FMUL R2, R2, 16777216 ;  /* 0x4b8000000202b820 */ /* 0x000fc60000400000 */
[C---:B------:R-:W-:Y:S01]  /*7710*/  FMUL R3, R4.reuse, R3 ;  /* 0x0000000304037220 */ /* 0x040fe20000400000 */
[----:B------:R-:W-:-:S05]  /*7720*/  FMUL R36, R4, R2 ;  /* 0x0000000204247220 */ /* 0x000fca0000400000 */
[----:B------:R-:W-:Y:S02]  /*7730*/  F2FP.BF16.F32.PACK_AB R36, R3, R36 ;  /* 0x000000240324723e */ /* 0x000fe400000010ff */
[----:B------:R-:W2:Y:S04]  /*7740*/  LDL.LU R3, [R1+0x164] ;  /* 0x0001640001037983 */ /* 0x000ea80000300800 */
[----:B------:R-:W3:Y:S01]  /*7750*/  LDL.LU R2, [R1+0x174] ;  /* 0x0001740001027983 */ /* 0x000ee20000300800 */
[C---:B------:R-:W-:Y:S01]  /*7760*/  FSETP.GEU.AND P5, PT, |R0|.reuse, 1.175494350822287508e-38, PT ;  /* 0x008000000000780b */ /* 0x040fe20003fae200 */
[----:B------:R-:W-:-:S12]  /*7770*/  @P4 FMUL R0, R0, 0.25 ;  /* 0x3e80000000004820 */ /* 0x000fd80000400000 */
[----:B------:R-:W-:-:S06]  /*7780*/  @!P5 FMUL R0, R0, 16777216 ;  /* 0x4b8000000000d820 */ /* 0x000fcc0000400000 */
[----:B------:R-:W1:Y:S01]  /*7790*/  MUFU.RCP R0, R0 ;  /* 0x0000000000007308 */ /* 0x000e620000001000 */
        /* <DEDUP_REMOVED lines=9> */
[----:B------:R-:W4:Y:S01]  /*7830*/  S2R R40, SR_TID.X ;  /* 0x0000000000287919 */ /* 0x000f220000002100 */
[----:B--2---:R-:W-:Y:S01]  /*7840*/  @P4 FMUL R3, R3, 0.25 ;  /* 0x3e80000003034820 */ /* 0x004fe20000400000 */
[----:B---3--:R-:W-:-:S03]  /*7850*/  @P4 FMUL R2, R2, 0.25 ;  /* 0x3e80000002024820 */ /* 0x008fc60000400000 */
[----:B------:R-:W-:Y:S01]  /*7860*/  @!P5 FMUL R3, R3, 16777216 ;  /* 0x4b8000000303d820 */ /* 0x000fe20000400000 */
[----:B------:R-:W-:-:S03]  /*7870*/  @!P5 FMUL R2, R2, 16777216 ;  /* 0x4b8000000202d820 */ /* 0x000fc60000400000 */
[C---:B-1----:R-:W-:Y:S02]  /*7880*/  FMUL R39, R0.reuse, R3 ;  /* 0x0000000300277220 */ /* 0x042fe40000400000 */
[----:B------:R-:W2:Y:S01]  /*7890*/  LDL.LU R3, [R1+0x16c] ;  /* 0x00016c0001037983 */ /* 0x000ea20000300800 */
[----:B------:R-:W-:-:S03]  /*78a0*/  FMUL R38, R0, R2 ;  /* 0x0000000200267220 */ /* 0x000fc60000400000 */
[----:B------:R-:W3:Y:S01]  /*78b0*/  LDL.LU R2, [R1+0x17c] ;  /* 0x00017c0001027983 */ /* 0x000ee20000300800 */
[----:B------:R-:W1:Y:S01]  /*78c0*/  S2UR UR5, SR_CgaCtaId ;  /* 0x00000000000579c3 */ /* 0x000e620000008800 */
[----:B------:R-:W0:Y:S01]  /*78d0*/  S2R R5, SR_TID.X ;  /* 0x0000000000057919 */ /* 0x000e220000002100 */
[----:B------:R-:W-:Y:S01]  /*78e0*/  UMOV UR4, 0x400 ;  /* 0x0000040000047882 */ /* 0x000fe20000000000 */
[----:B------:R-:W-:Y:S01]  /*78f0*/  F2FP.BF16.F32.PACK_AB R38, R39, R38 ;  /* 0x000000262726723e */ /* 0x000fe200000010ff */
[----:B-1----:R-:W-:Y:S01]  /*7900*/  ULEA UR7, UR5, UR4, 0x18 ;  /* 0x0000000405077291 */ /* 0x002fe2000f8ec0ff */
[----:B------:R-:W-:Y:S01]  /*7910*/  @P4 FMUL R31, R31, 0.25 ;  /* 0x3e8000001f1f4820 */ /* 0x000fe20000400000 */
[----:B------:R-:W-:Y:S01]  /*7920*/  @P4 FMUL R30, R30, 0.25 ;  /* 0x3e8000001e1e4820 */ /* 0x000fe20000400000 */
[----:B------:R-:W-:Y:S01]  /*7930*/  @P4 FMUL R35, R35, 0.25 ;  /* 0x3e80000023234820 */ /* 0x000fe20000400000 */
[----:B------:R-:W-:Y:S01]  /*7940*/  @P4 FMUL R34, R34, 0.25 ;  /* 0x3e80000022224820 */ /* 0x000fe20000400000 */
[----:B0-----:R-:W-:Y:S01]  /*7950*/  LOP3.LUT R4, R5, 0x8, RZ, 0xc0, !PT ;  /* 0x0000000805047812 */ /* 0x001fe200078ec0ff */
[----:B---3--:R-:W-:Y:S01]  /*7960*/  @P4 FMUL R2, R2, 0.25 ;  /* 0x3e80000002024820 */ /* 0x008fe20000400000 */
[----:B--2---:R-:W-:Y:S01]  /*7970*/  @P4 FMUL R3, R3, 0.25 ;  /* 0x3e80000003034820 */ /* 0x004fe20000400000 */
[----:B------:R-:W-:Y:S01]  /*7980*/  @P4 FMUL R19, R19, 0.25 ;  /* 0x3e80000013134820 */ /* 0x000fe20000400000 */
[----:B------:R-:W-:Y:S01]  /*7990*/  @P4 FMUL R18, R18, 0.25 ;  /* 0x3e80000012124820 */ /* 0x000fe20000400000 */
[----:B------:R-:W-:Y:S01]  /*79a0*/  @!P5 FMUL R2, R2, 16777216 ;  /* 0x4b8000000202d820 */ /* 0x000fe20000400000 */
[----:B------:R-:W-:Y:S01]  /*79b0*/  @P4 FMUL R27, R27, 0.25 ;  /* 0x3e8000001b1b4820 */ /* 0x000fe20000400000 */
[----:B------:R-:W-:Y:S01]  /*79c0*/  @P4 FMUL R26, R26, 0.25 ;  /* 0x3e8000001a1a4820 */ /* 0x000fe20000400000 */
[----:B------:R-:W-:Y:S01]  /*79d0*/  @P4 FMUL R23, R23, 0.25 ;  /* 0x3e80000017174820 */ /* 0x000fe20000400000 */
[----:B------:R-:W-:Y:S01]  /*79e0*/  FMUL R39, R0, R2 ;  /* 0x0000000200277220 */ /* 0x000fe20000400000 */
[----:B----4-:R-:W-:Y:S01]  /*79f0*/  LOP3.LUT R2, R40, 0x7, RZ, 0xc0, !PT ;  /* 0x0000000728027812 */ /* 0x010fe200078ec0ff */
[----:B------:R-:W-:Y:S01]  /*7a00*/  @P4 FMUL R22, R22, 0.25 ;  /* 0x3e80000016164820 */ /* 0x000fe20000400000 */
[----:B------:R-:W-:Y:S01]  /*7a10*/  @P4 FMUL R15, R15, 0.25 ;  /* 0x3e8000000f0f4820 */ /* 0x000fe20000400000 */
[----:B------:R-:W-:Y:S01]  /*7a20*/  @P4 FMUL R14, R14, 0.25 ;  /* 0x3e8000000e0e4820 */ /* 0x000fe20000400000 */
[----:B------:R-:W-:Y:S01]  /*7a30*/  LEA R2, R2, UR7, 0x4 ;  /* 0x0000000702027c11 */ /* 0x000fe2000f8e20ff */
[----:B------:R-:W-:Y:S01]  /*7a40*/  @P4 FMUL R11, R11, 0.25 ;  /* 0x3e8000000b0b4820 */ /* 0x000fe20000400000 */
[----:B------:R-:W-:Y:S01]  /*7a50*/  @P4 FMUL R10, R10, 0.25 ;  /* 0x3e8000000a0a4820 */ /* 0x000fe20000400000 */
[----:B------:R-:W-:Y:S01]  /*7a60*/  @P4 FMUL R7, R7, 0.25 ;  /* 0x3e80000007074820 */ /* 0x000fe20000400000 */
[----:B------:R-:W-:Y:S01]  /*7a70*/  @P4 FMUL R6, R6, 0.25 ;  /* 0x3e80000006064820 */ /* 0x000fe20000400000 */
[----:B-----5:R-:W-:Y:S01]  /*7a80*/  IMAD R61, R4, 0x200, R2 ;  /* 0x00000200043d7824 */ /* 0x020fe200078e0202 */
[----:B------:R-:W0:Y:S01]  /*7a90*/  LDCU.64 UR4, c[0x0][0x3e0] ;  /* 0x00007c00ff0477ac */ /* 0x000e220008000a00 */
[----:B------:R-:W1:Y:S01]  /*7aa0*/  S2R R4, SR_TID.X ;  /* 0x0000000000047919 */ /* 0x000e620000002100 */
[----:B------:R-:W-:-:S04]  /*7ab0*/  @!P5 FMUL R3, R3, 16777216 ;  /* 0x4b8000000303d820 */ /* 0x000fc80000400000 */
[----:B------:R-:W-:-:S05]  /*7ac0*/  FMUL R3, R0, R3 ;  /* 0x0000000300037220 */ /* 0x000fca0000400000 */
[----:B------:R-:W-:Y:S02]  /*7ad0*/  F2FP.BF16.F32.PACK_AB R39, R3, R39 ;  /* 0x000000270327723e */ /* 0x000fe400000010ff */
[----:B------:R-:W-:-:S04]  /*7ae0*/  LOP3.LUT R3, R5, 0x1f0, RZ, 0xc0, !PT ;  /* 0x000001f005037812 */ /* 0x000fc800078ec0ff */
[----:B------:R-:W-:Y:S02]  /*7af0*/  LEA R61, R3, R61, 0x3 ;  /* 0x0000003d033d7211 */ /* 0x000fe400078e18ff */
[----:B-1----:R-:W-:-:S05]  /*7b00*/  LOP3.LUT R3, R4, 0x7, RZ, 0xc0, !PT ;  /* 0x0000000704037812 */ /* 0x002fca00078ec0ff */
[----:B------:R-:W-:Y:S02]  /*7b10*/  IMAD R2, R3, -0x8, R2 ;  /* 0xfffffff803027824 */ /* 0x000fe400078e0202 */
[----:B------:R-:W-:-:S05]  /*7b20*/  IMAD.SHL.U32 R3, R4, 0x4, RZ ;  /* 0x0000000404037824 */ /* 0x000fca00078e00ff */
[----:B------:R-:W-:Y:S01]  /*7b30*/  LOP3.LUT R3, R3, 0x3c0, RZ, 0xc0, !PT ;  /* 0x000003c003037812 */ /* 0x000fe200078ec0ff */
[----:B------:R-:W-:Y:S04]  /*7b40*/  STL [R1+0x308], R61 ;  /* 0x0003083d01007387 */ /* 0x000fe80000100800 */
[----:B------:R-:W-:Y:S01]  /*7b50*/  IMAD.IADD R17, R3, 0x1, R2 ;  /* 0x0000000103117824 */ /* 0x000fe200078e0202 */
[----:B------:R1:W-:Y:S04]  /*7b60*/  STSM.16.M88.4 [R61], R36 ;  /* 0x000000243d007844 */ /* 0x0003e80000000200 */
[----:B------:R2:W-:Y:S04]  /*7b70*/  STL [R1+0x354], R17 ;  /* 0x0003541101007387 */ /* 0x0005e80000100800 */
[----:B------:R-:W3:Y:S04]  /*7b80*/  LDL.LU R32, [R1+0x158] ;  /* 0x0001580001207983 */ /* 0x000ee80000300800 */
[----:B-1----:R-:W4:Y:S04]  /*7b90*/  LDL.LU R61, [R1+0x15c] ;  /* 0x00015c00013d7983 */ /* 0x002f280000300800 */
[----:B------:R-:W3:Y:S04]  /*7ba0*/  LDL.LU R29, [R1+0x148] ;  /* 0x00014800011d7983 */ /* 0x000ee80000300800 */
        /* <DEDUP_REMOVED lines=12> */
[----:B--2---:R-:W2:Y:S04]  /*7c70*/  LDL.LU R17, [R1+0xec] ;  /* 0x0000ec0001117983 */ /* 0x004ea80000300800 */
[----:B------:R-:W2:Y:S04]  /*7c80*/  LDL.LU R16, [R1+0xd8] ;  /* 0x0000d80001107983 */ /* 0x000ea80000300800 */
        /* <DEDUP_REMOVED lines=22> */
[----:B------:R-:W4:Y:S04]  /*7df0*/  LDL.LU R38, [R1+0x2c] ;  /* 0x00002c0001267983 */ /* 0x000f280000300800 */
[----:B------:R-:W4:Y:S04]  /*7e00*/  LDL.LU R37, [R1+0x18] ;  /* 0x0000180001257983 */ /* 0x000f280000300800 */
[----:B------:R-:W4:Y:S04]  /*7e10*/  LDL.LU R36, [R1+0x1c] ;  /* 0x00001c0001247983 */ /* 0x000f280000300800 */
[----:B------:R-:W4:Y:S04]  /*7e20*/  LDL.LU R3, [R1+0x8] ;  /* 0x0000080001037983 */ /* 0x000f280000300800 */
[----:B------:R-:W4:Y:S01]  /*7e30*/  LDL.LU R2, [R1+0xc] ;  /* 0x00000c0001027983 */ /* 0x000f220000300800 */
[----:B------:R-:W-:Y:S01]  /*7e40*/  @!P5 FMUL R31, R31, 16777216 ;  /* 0x4b8000001f1fd820 */ /* 0x000fe20000400000 */
[----:B------:R-:W-:Y:S01]  /*7e50*/  @!P5 FMUL R30, R30, 16777216 ;  /* 0x4b8000001e1ed820 */ /* 0x000fe20000400000 */
[----:B------:R-:W-:-:S02]  /*7e60*/  @!P5 FMUL R35, R35, 16777216 ;  /* 0x4b8000002323d820 */ /* 0x000fc40000400000 */
[C---:B------:R-:W-:Y:S01]  /*7e70*/  FMUL R31, R0.reuse, R31 ;  /* 0x0000001f001f7220 */ /* 0x040fe20000400000 */
[----:B------:R-:W-:Y:S01]  /*7e80*/  FMUL R30, R0, R30 ;  /* 0x0000001e001e7220 */ /* 0x000fe20000400000 */
[----:B------:R-:W-:Y:S01]  /*7e90*/  @!P5 FMUL R34, R34, 16777216 ;  /* 0x4b8000002222d820 */ /* 0x000fe20000400000 */
[----:B------:R-:W-:Y:S01]  /*7ea0*/  @!P5 FMUL R19, R19, 16777216 ;  /* 0x4b8000001313d820 */ /* 0x000fe20000400000 */
[----:B------:R-:W-:Y:S01]  /*7eb0*/  @!P5 FMUL R18, R18, 16777216 ;  /* 0x4b8000001212d820 */ /* 0x000fe20000400000 */
[----:B------:R-:W-:Y:S01]  /*7ec0*/  @!P5 FMUL R27, R27, 16777216 ;  /* 0x4b8000001b1bd820 */ /* 0x000fe20000400000 */
[----:B------:R-:W-:Y:S01]  /*7ed0*/  FMUL R35, R0, R35 ;  /* 0x0000002300237220 */ /* 0x000fe20000400000 */
[----:B------:R-:W-:Y:S01]  /*7ee0*/  @!P5 FMUL R26, R26, 16777216 ;  /* 0x4b8000001a1ad820 */ /* 0x000fe20000400000 */
[----:B------:R-:W-:Y:S01]  /*7ef0*/  @!P5 FMUL R23, R23, 16777216 ;  /* 0x4b8000001717d820 */ /* 0x000fe20000400000 */
[----:B------:R-:W-:Y:S01]  /*7f00*/  @!P5 FMUL R22, R22, 16777216 ;  /* 0x4b8000001616d820 */ /* 0x000fe20000400000 */
[----:B------:R-:W-:Y:S01]  /*7f10*/  @!P5 FMUL R15, R15, 16777216 ;  /* 0x4b8000000f0fd820 */ /* 0x000fe20000400000 */
[----:B------:R-:W-:-:S03]  /*7f20*/  FMUL R26, R0, R26 ;  /* 0x0000001a001a7220 */ /* 0x000fc60000400000 */
[----:B------:R-:W-:Y:S01]  /*7f30*/  FMUL R15, R0, R15 ;  /* 0x0000000f000f7220 */ /* 0x000fe20000400000 */
[----:B--2---:R-:W-:-:S04]  /*7f40*/  @P4 FMUL R16, R16, 0.25 ;  /* 0x3e80000010104820 */ /* 0x004fc80000400000 */
[----:B------:R-:W-:-:S05]  /*7f50*/  @!P5 FMUL R16, R16, 16777216 ;  /* 0x4b8000001010d820 */ /* 0x000fca0000400000 */
[----:B------:R1:W-:Y:S04]  /*7f60*/  STL [R1+0xd8], R16 ;  /* 0x0000d81001007387 */ /* 0x0003e80000100800 */
[----:B-1----:R-:W2:Y:S04]  /*7f70*/  LDL.LU R16, [R1+0x358] ;  /* 0x0003580001107983 */ /* 0x002ea80000300800 */
[----:B------:R1:W-:Y:S04]  /*7f80*/  STL [R1+0x1fc], R31 ;  /* 0x0001fc1f01007387 */ /* 0x0003e80000100800 */
[----:B------:R0:W-:Y:S01]  /*7f90*/  STL [R1+0x1f4], R30 ;  /* 0x0001f41e01007387 */ /* 0x0001e20000100800 */
[----:B-1----:R-:W-:-:S03]  /*7fa0*/  FMUL R31, R0, R34 ;  /* 0x00000022001f7220 */ /* 0x002fc60000400000 */
[----:B------:R-:W-:Y:S01]  /*7fb0*/  STL [R1+0x1f8], R35 ;  /* 0x0001f82301007387 */ /* 0x000fe20000100800 */
[C---:B0-----:R-:W-:Y:S01]  /*7fc0*/  FMUL R30, R0.reuse, R19 ;  /* 0x00000013001e7220 */ /* 0x041fe20000400000 */
[C---:B------:R-:W-:Y:S01]  /*7fd0*/  FMUL R19, R0.reuse, R18 ;  /* 0x0000001200137220 */ /* 0x040fe20000400000 */
[C---:B------:R-:W-:Y:S01]  /*7fe0*/  FMUL R18, R0.reuse, R27 ;  /* 0x0000001b00127220 */ /* 0x040fe20000400000 */
[----:B------:R-:W-:Y:S04]  /*7ff0*/  STL [R1+0x1f0], R31 ;  /* 0x0001f01f01007387 */ /* 0x000fe80000100800 */
[----:B------:R-:W-:Y:S04]  /*8000*/  STL [R1+0x1ec], R30 ;  /* 0x0001ec1e01007387 */ /* 0x000fe80000100800 */
[----:B------:R0:W-:Y:S04]  /*8010*/  STL [R1+0x1e8], R19 ;  /* 0x0001e81301007387 */ /* 0x0001e80000100800 */
[----:B------:R1:W-:Y:S01]  /*8020*/  STL [R1+0x1e4], R18 ;  /* 0x0001e41201007387 */ /* 0x0003e20000100800 */
[----:B0-----:R-:W-:-:S03]  /*8030*/  FMUL R19, R0, R23 ;  /* 0x0000001700137220 */ /* 0x001fc60000400000 */
[----:B------:R-:W-:Y:S01]  /*8040*/  STL [R1+0x1e0], R26 ;  /* 0x0001e01a01007387 */ /* 0x000fe20000100800 */
[----:B-1----:R-:W-:-:S03]  /*8050*/  FMUL R18, R0, R22 ;  /* 0x0000001600127220 */ /* 0x002fc60000400000 */
[----:B------:R-:W-:Y:S04]  /*8060*/  STL [R1+0x1dc], R19 ;  /* 0x0001dc1301007387 */ /* 0x000fe80000100800 */
[----:B------:R-:W-:Y:S04]  /*8070*/  STL [R1+0x1d8], R18 ;  /* 0x0001d81201007387 */ /* 0x000fe80000100800 */
[----:B------:R-:W-:Y:S04]  /*8080*/  STL [R1+0x1d4], R15 ;  /* 0x0001d40f01007387 */ /* 0x000fe80000100800 */
[----:B------:R-:W2:Y:S01]  /*8090*/  LDL.LU R31, [R1+0xd8] ;  /* 0x0000d800011f7983 */ /* 0x000ea20000300800 */
[----:B------:R-:W-:Y:S01]  /*80a0*/  @!P5 FMUL R14, R14, 16777216 ;  /* 0x4b8000000e0ed820 */ /* 0x000fe20000400000 */
[----:B------:R-:W-:Y:S01]  /*80b0*/  @!P5 FMUL R11, R11, 16777216 ;  /* 0x4b8000000b0bd820 */ /* 0x000fe20000400000 */
[----:B------:R-:W-:Y:S01]  /*80c0*/  @!P5 FMUL R10, R10, 16777216 ;  /* 0x4b8000000a0ad820 */ /* 0x000fe20000400000 */
[----:B------:R-:W-:Y:S01]  /*80d0*/  @!P5 FMUL R7, R7, 16777216 ;  /* 0x4b8000000707d820 */ /* 0x000fe20000400000 */
[----:B------:R-:W-:Y:S01]  /*80e0*/  @!P5 FMUL R6, R6, 16777216 ;  /* 0x4b8000000606d820 */ /* 0x000fe20000400000 */
[C---:B------:R-:W-:Y:S01]  /*80f0*/  FMUL R14, R0.reuse, R14 ;  /* 0x0000000e000e7220 */ /* 0x040fe20000400000 */
[C---:B------:R-:W-:Y:S01]  /*8100*/  FMUL R11, R0.reuse, R11 ;  /* 0x0000000b000b7220 */ /* 0x040fe20000400000 */
[C---:B------:R-:W-:Y:S01]  /*8110*/  FMUL R10, R0.reuse, R10 ;  /* 0x0000000a000a7220 */ /* 0x040fe20000400000 */
[C---:B------:R-:W-:Y:S01]  /*8120*/  FMUL R7, R0.reuse, R7 ;  /* 0x0000000700077220 */ /* 0x040fe20000400000 */
[----:B------:R-:W-:Y:S01]  /*8130*/  FMUL R6, R0, R6 ;  /* 0x0000000600067220 */ /* 0x000fe20000400000 */
[----:B------:R-:W-:Y:S01]  /*8140*/  STL [R1+0x1d0], R14 ;  /* 0x0001d00e01007387 */ /* 0x000fe20000100800 */
[----:B---3--:R-:W-:-:S03]  /*8150*/  @P4 FMUL R39, R39, 0.25 ;  /* 0x3e80000027274820 */ /* 0x008fc60000400000 */
[----:B------:R-:W-:Y:S01]  /*8160*/  STL [R1+0x1cc], R11 ;  /* 0x0001cc0b01007387 */ /* 0x000fe20000100800 */
[----:B----4-:R-:W-:Y:S01]  /*8170*/  @P4 FMUL R38, R38, 0.25 ;  /* 0x3e80000026264820 */ /* 0x010fe20000400000 */
[----:B------:R-:W-:Y:S01]  /*8180*/  @P4 FMUL R37, R37, 0.25 ;  /* 0x3e80000025254820 */ /* 0x000fe20000400000 */
[----:B------:R-:W-:Y:S01]  /*8190*/  @P4 FMUL R36, R36, 0.25 ;  /* 0x3e80000024244820 */ /* 0x000fe20000400000 */
[----:B------:R-:W-:Y:S01]  /*81a0*/  @P4 FMUL R3, R3, 0.25 ;  /* 0x3e80000003034820 */ /* 0x000fe20000400000 */
[----:B------:R-:W-:-:S03]  /*81b0*/  @P4 FMUL R2, R2, 0.25 ;  /* 0x3e80000002024820 */ /* 0x000fc60000400000 */
[----:B------:R-:W-:Y:S01]  /*81c0*/  @!P5 FMUL R3, R3, 16777216 ;  /* 0x4b8000000303d820 */ /* 0x000fe20000400000 */
[----:B------:R-:W-:Y:S01]  /*81d0*/  @!P5 FMUL R2, R2, 16777216 ;  /* 0x4b8000000202d820 */ /* 0x000fe20000400000 */
[----:B------:R-:W-:Y:S01]  /*81e0*/  @!P5 FMUL R36, R36, 16777216 ;  /* 0x4b8000002424d820 */ /* 0x000fe20000400000 */
[----:B------:R-:W-:Y:S02]  /*81f0*/  STL [R1+0x1c8], R10 ;  /* 0x0001c80a01007387 */ /* 0x000fe40000100800 */
[C---:B------:R-:W-:Y:S01]  /*8200*/  FMUL R2, R0.reuse, R2 ;  /* 0x0000000200027220 */ /* 0x040fe20000400000 */
[----:B------:R-:W-:Y:S01]  /*8210*/  @!P5 FMUL R37, R37, 16777216 ;  /* 0x4b8000002525d820 */ /* 0x000fe20000400000 */
[----:B------:R-:W-:Y:S01]  /*8220*/  STL [R1+0x1c4], R7 ;  /* 0x0001c40701007387 */ /* 0x000fe20000100800 */
[----:B------:R-:W-:Y:S01]  /*8230*/  FMUL R3, R0, R3 ;  /* 0x0000000300037220 */ /* 0x000fe20000400000 */
[----:B------:R-:W-:Y:S02]  /*8240*/  @P4 FMUL R40, R40, 0.25 ;  /* 0x3e80000028284820 */ /* 0x000fe40000400000 */
[----:B------:R0:W-:Y:S01]  /*8250*/  STL [R1+0x1c0], R6 ;  /* 0x0001c00601007387 */ /* 0x0001e20000100800 */
[----:B------:R-:W-:Y:S01]  /*8260*/  @!P5 FMUL R38, R38, 16777216 ;  /* 0x4b8000002626d820 */ /* 0x000fe20000400000 */
[----:B------:R-:W-:-:S02]  /*8270*/  @!P5 FMUL R39, R39, 16777216 ;  /* 0x4b8000002727d820 */ /* 0x000fc40000400000 */
[----:B------:R1:W-:Y:S01]  /*8280*/  STL [R1+0x1bc], R2 ;  /* 0x0001bc0201007387 */ /* 0x0003e20000100800 */
[----:B------:R-:W-:Y:S01]  /*8290*/  @P4 FMUL R41, R41, 0.25 ;  /* 0x3e80000029294820 */ /* 0x000fe20000400000 */
[----:B------:R-:W-:Y:S01]  /*82a0*/  @P4 FMUL R42, R42, 0.25 ;  /* 0x3e8000002a2a4820 */ /* 0x000fe20000400000 */
[----:B0-----:R-:W-:Y:S01]  /*82b0*/  FMUL R6, R0, R36 ;  /* 0x0000002400067220 */ /* 0x001fe20000400000 */
[----:B------:R-:W-:Y:S01]  /*82c0*/  @!P5 FMUL R40, R40, 16777216 ;  /* 0x4b8000002828d820 */ /* 0x000fe20000400000 */
[----:B------:R0:W-:Y:S01]  /*82d0*/  STL [R1+0x1b8], R3 ;  /* 0x0001b80301007387 */ /* 0x0001e20000100800 */
[----:B-1----:R-:W-:Y:S01]  /*82e0*/  FMUL R2, R0, R37 ;  /* 0x0000002500027220 */ /* 0x002fe20000400000 */
[----:B------:R-:W-:Y:S02]  /*82f0*/  @P4 FMUL R43, R43, 0.25 ;  /* 0x3e8000002b2b4820 */ /* 0x000fe40000400000 */
[----:B------:R1:W-:Y:S01]  /*8300*/  STL [R1+0x1b4], R6 ;  /* 0x0001b40601007387 */ /* 0x0003e20000100800 */
[----:B------:R-:W-:Y:S01]  /*8310*/  @!P5 FMUL R41, R41, 16777216 ;  /* 0x4b8000002929d820 */ /* 0x000fe20000400000 */
[----:B------:R-:W-:-:S02]  /*8320*/  @!P5 FMUL R42, R42, 16777216 ;  /* 0x4b8000002a2ad820 */ /* 0x000fc40000400000 */
[----:B------:R3:W-:Y:S01]  /*8330*/  STL [R1+0x1b0], R2 ;  /* 0x0001b00201007387 */ /* 0x0007e20000100800 */
[----:B0-----:R-:W-:Y:S01]  /*8340*/  FMUL R3, R0, R38 ;  /* 0x0000002600037220 */ /* 0x001fe20000400000 */
[----:B------:R-:W-:Y:S01]  /*8350*/  @P4 FMUL R44, R44, 0.25 ;  /* 0x3e8000002c2c4820 */ /* 0x000fe20000400000 */
[C---:B-1----:R-:W-:Y:S01]  /*8360*/  FMUL R6, R0.reuse, R39 ;  /* 0x0000002700067220 */ /* 0x042fe20000400000 */
[----:B------:R-:W-:Y:S01]  /*8370*/  @P4 FMUL R45, R45, 0.25 ;  /* 0x3e8000002d2d4820 */ /* 0x000fe20000400000 */
[----:B------:R-:W-:Y:S01]  /*8380*/  @!P5 FMUL R43, R43, 16777216 ;  /* 0x4b8000002b2bd820 */ /* 0x000fe20000400000 */
[----:B---3--:R-:W-:Y:S01]  /*8390*/  FMUL R2, R0, R40 ;  /* 0x0000002800027220 */ /* 0x008fe20000400000 */
[----:B------:R0:W-:Y:S01]  /*83a0*/  STL [R1+0x1ac], R3 ;  /* 0x0001ac0301007387 */ /* 0x0001e20000100800 */
[----:B------:R-:W-:Y:S01]  /*83b0*/  @P4 FMUL R46, R46, 0.25 ;  /* 0x3e8000002e2e4820 */ /* 0x000fe20000400000 */
[----:B------:R-:W-:Y:S02]  /*83c0*/  @!P5 FMUL R44, R44, 16777216 ;  /* 0x4b8000002c2cd820 */ /* 0x000fe40000400000 */
[----:B------:R1:W-:Y:S01]  /*83d0*/  STL [R1+0x1a8], R6 ;  /* 0x0001a80601007387 */ /* 0x0003e20000100800 */
[----:B------:R-:W-:Y:S01]  /*83e0*/  @!P5 FMUL R45, R45, 16777216 ;  /* 0x4b8000002d2dd820 */ /* 0x000fe20000400000 */
[----:B------:R-:W-:-:S02]  /*83f0*/  @P4 FMUL R47, R47, 0.25 ;  /* 0x3e8000002f2f4820 */ /* 0x000fc40000400000 */
[----:B------:R3:W-:Y:S01]  /*8400*/  STL [R1+0x1a4], R2 ;  /* 0x0001a40201007387 */ /* 0x0007e20000100800 */
[C---:B0-----:R-:W-:Y:S01]  /*8410*/  FMUL R3, R0.reuse, R41 ;  /* 0x0000002900037220 */ /* 0x041fe20000400000 */
[----:B-1----:R-:W-:Y:S01]  /*8420*/  FMUL R6, R0, R42 ;  /* 0x0000002a00067220 */ /* 0x002fe20000400000 */
        /* <DEDUP_REMOVED lines=52> */
[----:B------:R-:W-:-:S03]  /*8770*/  @!P5 FMUL R59, R59, 16777216 ;  /* 0x4b8000003b3bd820 */ /* 0x000fc60000400000 */
[----:B------:R1:W-:Y:S01]  /*8780*/  STL [R1+0xec], R6 ;  /* 0x0000ec0601007387 */ /* 0x0003e20000100800 */
[----:B------:R-:W-:Y:S01]  /*8790*/  @P4 FMUL R17, R17, 0.25 ;  /* 0x3e80000011114820 */ /* 0x000fe20000400000 */
[----:B------:R-:W-:Y:S02]  /*87a0*/  @!P5 FMUL R60, R60, 16777216 ;  /* 0x4b8000003c3cd820 */ /* 0x000fe40000400000 */
[----:B------:R3:W-:Y:S01]  /*87b0*/  STL [R1+0xdc], R2 ;  /* 0x0000dc0201007387 */ /* 0x0007e20000100800 */
[C---:B0-----:R-:W-:Y:S01]  /*87c0*/  FMUL R3, R0.reuse, R56 ;  /* 0x0000003800037220 */ /* 0x041fe20000400000 */
[----:B-1----:R-:W-:-:S04]  /*87d0*/  FMUL R6, R0, R57 ;  /* 0x0000003900067220 */ /* 0x002fc80000400000 */
[----:B------:R0:W-:Y:S01]  /*87e0*/  STL [R1+0xcc], R3 ;  /* 0x0000cc0301007387 */ /* 0x0001e20000100800 */
[C---:B---3--:R-:W-:Y:S01]  /*87f0*/  FMUL R2, R0.reuse, R58 ;  /* 0x0000003a00027220 */ /* 0x048fe20000400000 */
[----:B------:R-:W-:Y:S02]  /*8800*/  @P4 FMUL R33, R33, 0.25 ;  /* 0x3e80000021214820 */ /* 0x000fe40000400000 */
[----:B------:R1:W-:Y:S01]  /*8810*/  STL [R1+0xc8], R6 ;  /* 0x0000c80601007387 */ /* 0x0003e20000100800 */
[----:B------:R-:W-:Y:S01]  /*8820*/  @!P5 FMUL R17, R17, 16777216 ;  /* 0x4b8000001111d820 */ /* 0x000fe20000400000 */
[C---:B0-----:R-:W-:Y:S02]  /*8830*/  FMUL R3, R0.reuse, R59 ;  /* 0x0000003b00037220 */ /* 0x041fe40000400000 */
[----:B------:R-:W-:Y:S01]  /*8840*/  STL [R1+0xbc], R2 ;  /* 0x0000bc0201007387 */ /* 0x000fe20000100800 */
[----:B------:R-:W-:Y:S01]  /*8850*/  @!P5 FMUL R33, R33, 16777216 ;  /* 0x4b8000002121d820 */ /* 0x000fe20000400000 */
[----:B-1----:R-:W-:-:S02]  /*8860*/  FMUL R6, R0, R60 ;  /* 0x0000003c00067220 */ /* 0x002fc40000400000 */
[----:B------:R0:W-:Y:S04]  /*8870*/  STL [R1+0xb8], R3 ;  /* 0x0000b80301007387 */ /* 0x0001e80000100800 */
[----:B------:R-:W-:Y:S01]  /*8880*/  STL [R1+0xac], R6 ;  /* 0x0000ac0601007387 */ /* 0x000fe20000100800 */
[----:B0-----:R-:W-:-:S03]  /*8890*/  FMUL R3, R0, R17 ;  /* 0x0000001100037220 */ /* 0x001fc60000400000 */
[----:B------:R-:W3:Y:S01]  /*88a0*/  LDL.LU R17, [R1+0x354] ;  /* 0x0003540001117983 */ /* 0x000ee20000300800 */
[----:B--2---:R-:W-:-:S05]  /*88b0*/  FMUL R2, R0, R31 ;  /* 0x0000001f00027220 */ /* 0x004fca0000400000 */
[----:B------:R0:W-:Y:S02]  /*88c0*/  STL [R1+0xa8], R2 ;  /* 0x0000a80201007387 */ /* 0x0001e40000100800 */
[----:B0-----:R-:W-:Y:S02]  /*88d0*/  FMUL R2, R0, R33 ;  /* 0x0000002100027220 */ /* 0x001fe40000400000 */
[----:B------:R0:W2:Y:S01]  /*88e0*/  LDL.LU R33, [R1+0x350] ;  /* 0x0003500001217983 */ /* 0x0000a20000300800 */
[----:B------:R-:W-:Y:S01]  /*88f0*/  @P4 FMUL R4, R4, 0.25 ;  /* 0x3e80000004044820 */ /* 0x000fe20000400000 */
[----:B------:R-:W-:Y:S01]  /*8900*/  @P4 FMUL R5, R5, 0.25 ;  /* 0x3e80000005054820 */ /* 0x000fe20000400000 */
[----:B------:R-:W-:Y:S02]  /*8910*/  @P4 FMUL R8, R8, 0.25 ;  /* 0x3e80000008084820 */ /* 0x000fe40000400000 */
[----:B------:R-:W-:Y:S01]  /*8920*/  @!P5 FMUL R4, R4, 16777216 ;  /* 0x4b8000000404d820 */ /* 0x000fe20000400000 */
[----:B------:R-:W-:Y:S01]  /*8930*/  @!P5 FMUL R5, R5, 16777216 ;  /* 0x4b8000000505d820 */ /* 0x000fe20000400000 */
[----:B------:R1:W-:Y:S01]  /*8940*/  STL [R1+0x9c], R3 ;  /* 0x00009c0301007387 */ /* 0x0003e20000100800 */
[----:B------:R-:W-:Y:S01]  /*8950*/  @P4 FMUL R9, R9, 0.25 ;  /* 0x3e80000009094820 */ /* 0x000fe20000400000 */
[----:B------:R-:W-:Y:S01]  /*8960*/  @!P5 FMUL R8, R8, 16777216 ;  /* 0x4b8000000808d820 */ /* 0x000fe20000400000 */
[----:B------:R-:W-:-:S02]  /*8970*/  @P4 FMUL R12, R12, 0.25 ;  /* 0x3e8000000c0c4820 */ /* 0x000fc40000400000 */
[----:B------:R-:W-:Y:S01]  /*8980*/  @!P5 FMUL R9, R9, 16777216 ;  /* 0x4b8000000909d820 */ /* 0x000fe20000400000 */
[----:B-1----:R-:W-:Y:S02]  /*8990*/  FMUL R3, R0, R4 ;  /* 0x0000000400037220 */ /* 0x002fe40000400000 */
[----:B------:R-:W4:Y:S04]  /*89a0*/  LDL.LU R4, [R1+0x34c] ;  /* 0x00034c0001047983 */ /* 0x000f280000300800 */
[----:B------:R1:W-:Y:S01]  /*89b0*/  STL [R1+0x98], R2 ;  /* 0x0000980201007387 */ /* 0x0003e20000100800 */
[----:B------:R-:W-:Y:S01]  /*89c0*/  @P4 FMUL R13, R13, 0.25 ;  /* 0x3e8000000d0d4820 */ /* 0x000fe20000400000 */
[----:B------:R-:W-:Y:S01]  /*89d0*/  @!P5 FMUL R12, R12, 16777216 ;  /* 0x4b8000000c0cd820 */ /* 0x000fe20000400000 */
[----:B------:R-:W-:Y:S01]  /*89e0*/  @P4 FMUL R20, R20, 0.25 ;  /* 0x3e80000014144820 */ /* 0x000fe20000400000 */
[----:B-1----:R-:W-:-:S02]  /*89f0*/  FMUL R2, R0, R5 ;  /* 0x0000000500027220 */ /* 0x002fc40000400000 */
[----:B------:R-:W4:Y:S04]  /*8a00*/  LDL.LU R5, [R1+0x348] ;  /* 0x0003480001057983 */ /* 0x000f280000300800 */
[----:B------:R1:W-:Y:S01]  /*8a10*/  STL [R1+0x8c], R3 ;  /* 0x00008c0301007387 */ /* 0x0003e20000100800 */
[----:B------:R-:W-:Y:S01]  /*8a20*/  @!P5 FMUL R13, R13, 16777216 ;  /* 0x4b8000000d0dd820 */ /* 0x000fe20000400000 */
[----:B------:R-:W-:Y:S01]  /*8a30*/  @P4 FMUL R21, R21, 0.25 ;  /* 0x3e80000015154820 */ /* 0x000fe20000400000 */
[----:B------:R-:W-:Y:S01]  /*8a40*/  @!P5 FMUL R20, R20, 16777216 ;  /* 0x4b8000001414d820 */ /* 0x000fe20000400000 */
[----:B-1----:R-:W-:Y:S02]  /*8a50*/  FMUL R3, R0, R8 ;  /* 0x0000000800037220 */ /* 0x002fe40000400000 */
[----:B------:R-:W4:Y:S04]  /*8a60*/  LDL.LU R8, [R1+0x344] ;  /* 0x0003440001087983 */ /* 0x000f280000300800 */
[----:B------:R1:W-:Y:S01]  /*8a70*/  STL [R1+0x88], R2 ;  /* 0x0000880201007387 */ /* 0x0003e20000100800 */
[----:B------:R-:W-:Y:S01]  /*8a80*/  @P4 FMUL R24, R24, 0.25 ;  /* 0x3e80000018184820 */ /* 0x000fe20000400000 */
[----:B------:R-:W0:Y:S01]  /*8a90*/  S2R R31, SR_TID.X ;  /* 0x00000000001f7919 */ /* 0x000e220000002100 */
        /* <DEDUP_REMOVED lines=10> */
[----:B------:R-:W-:Y:S01]  /*8b40*/  @!P5 FMUL R25, R25, 16777216 ;  /* 0x4b8000001919d820 */ /* 0x000fe20000400000 */
[----:B-1----:R-:W-:-:S02]  /*8b50*/  FMUL R2, R0, R13 ;  /* 0x0000000d00027220 */ /* 0x002fc40000400000 */
[----:B------:R-:W4:Y:S04]  /*8b60*/  LDL.LU R13, [R1+0x338] ;  /* 0x00033800010d7983 */ /* 0x000f280000300800 */
[----:B------:R1:W-:Y:S01]  /*8b70*/  STL [R1+0x6c], R3 ;  /* 0x00006c0301007387 */ /* 0x0003e20000100800 */
[----:B------:R-:W-:Y:S01]  /*8b80*/  @P4 FMUL R29, R29, 0.25 ;  /* 0x3e8000001d1d4820 */ /* 0x000fe20000400000 */
[----:B------:R-:W-:Y:S01]  /*8b90*/  @!P5 FMUL R28, R28, 16777216 ;  /* 0x4b8000001c1cd820 */ /* 0x000fe20000400000 */
[----:B-1----:R-:W-:Y:S02]  /*8ba0*/  FMUL R3, R0, R20 ;  /* 0x0000001400037220 */ /* 0x002fe40000400000 */
[----:B------:R-:W4:Y:S04]  /*8bb0*/  LDL.LU R20, [R1+0x334] ;  /* 0x0003340001147983 */ /* 0x000f280000300800 */
[----:B------:R1:W-:Y:S01]  /*8bc0*/  STL [R1+0x68], R2 ;  /* 0x0000680201007387 */ /* 0x0003e20000100800 */
[----:B------:R-:W-:Y:S01]  /*8bd0*/  @P4 FMUL R61, R61, 0.25 ;  /* 0x3e8000003d3d4820 */ /* 0x000fe20000400000 */
[----:B------:R-:W-:Y:S01]  /*8be0*/  @P4 FMUL R32, R32, 0.25 ;  /* 0x3e80000020204820 */ /* 0x000fe20000400000 */
[----:B------:R-:W-:Y:S01]  /*8bf0*/  ISETP.GE.U32.AND P4, PT, R16, 0x7f800000, PT ;  /* 0x7f8000001000780c */ /* 0x000fe20003f86070 */
[----:B-1----:R-:W-:-:S02]  /*8c00*/  FMUL R2, R0, R21 ;  /* 0x0000001500027220 */ /* 0x002fc40000400000 */
[----:B------:R-:W4:Y:S04]  /*8c10*/  LDL.LU R21, [R1+0x330] ;  /* 0x0003300001157983 */ /* 0x000f280000300800 */
[----:B------:R1:W-:Y:S01]  /*8c20*/  STL [R1+0x5c], R3 ;  /* 0x00005c0301007387 */ /* 0x0003e20000100800 */
[----:B------:R-:W-:Y:S01]  /*8c30*/  @!P5 FMUL R29, R29, 16777216 ;  /* 0x4b8000001d1dd820 */ /* 0x000fe20000400000 */
[----:B-1----:R-:W-:Y:S02]  /*8c40*/  FMUL R3, R0, R24 ;  /* 0x0000001800037220 */ /* 0x002fe40000400000 */
[----:B------:R-:W4:Y:S04]  /*8c50*/  LDL.LU R24, [R1+0x32c] ;  /* 0x00032c0001187983 */ /* 0x000f280000300800 */
[----:B------:R1:W-:Y:S01]  /*8c60*/  STL [R1+0x58], R2 ;  /* 0x0000580201007387 */ /* 0x0003e20000100800 */
[----:B------:R-:W-:Y:S01]  /*8c70*/  @!P5 FMUL R61, R61, 16777216 ;  /* 0x4b8000003d3dd820 */ /* 0x000fe20000400000 */
[----:B------:R-:W-:Y:S01]  /*8c80*/  @!P5 FMUL R32, R32, 16777216 ;  /* 0x4b8000002020d820 */ /* 0x000fe20000400000 */
[----:B-1----:R-:W-:-:S02]  /*8c90*/  FMUL R2, R0, R25 ;  /* 0x0000001900027220 */ /* 0x002fc40000400000 */
[----:B------:R-:W4:Y:S04]  /*8ca0*/  LDL.LU R25, [R1+0x328] ;  /* 0x0003280001197983 */ /* 0x000f280000300800 */
[----:B------:R1:W-:Y:S01]  /*8cb0*/  STL [R1+0x4c], R3 ;  /* 0x00004c0301007387 */ /* 0x0003e20000100800 */
[C---:B------:R-:W-:Y:S01]  /*8cc0*/  FMUL R61, R0.reuse, R61 ;  /* 0x0000003d003d7220 */ /* 0x040fe20000400000 */
[C---:B-1----:R-:W-:Y:S02]  /*8cd0*/  FMUL R3, R0.reuse, R28 ;  /* 0x0000001c00037220 */ /* 0x042fe40000400000 */
[----:B------:R-:W4:Y:S04]  /*8ce0*/  LDL.LU R28, [R1+0x324] ;  /* 0x00032400011c7983 */ /* 0x000f280000300800 */
[----:B------:R1:W-:Y:S02]  /*8cf0*/  STL [R1+0x48], R2 ;  /* 0x0000480201007387 */ /* 0x0003e40000100800 */
[----:B-1----:R-:W-:-:S02]  /*8d00*/  FMUL R2, R0, R29 ;  /* 0x0000001d00027220 */ /* 0x002fc40000400000 */
[----:B------:R-:W4:Y:S04]  /*8d10*/  LDL.LU R29, [R1+0x320] ;  /* 0x00032000011d7983 */ /* 0x000f280000300800 */
[----:B------:R-:W-:Y:S04]  /*8d20*/  STL [R1+0x1c], R3 ;  /* 0x00001c0301007387 */ /* 0x000fe80000100800 */
[----:B------:R1:W-:Y:S01]  /*8d30*/  STL [R1+0x18], R2 ;  /* 0x0000180201007387 */ /* 0x0003e20000100800 */
[----:B0-----:R-:W-:Y:S01]  /*8d40*/  LOP3.LUT R31, R31, 0x8, RZ, 0xc0, !PT ;  /* 0x000000081f1f7812 */ /* 0x001fe200078ec0ff */
[----:B-1----:R-:W-:Y:S01]  /*8d50*/  FMUL R2, R0, R32 ;  /* 0x0000002000027220 */ /* 0x002fe20000400000 */
[----:B------:R-:W-:Y:S01]  /*8d60*/  @P4 IMAD.MOV.U32 R0, RZ, RZ, 0x7f800000 ;  /* 0x7f800000ff004424 */ /* 0x000fe200078e00ff */
[----:B------:R-:W-:Y:S04]  /*8d70*/  STL [R1+0x30c], R61 ;  /* 0x00030c3d01007387 */ /* 0x000fe80000100800 */
[----:B------:R-:W4:Y:S04]  /*8d80*/  LDL.LU R32, [R1+0x31c] ;  /* 0x00031c0001207983 */ /* 0x000f280000300800 */
[----:B------:R3:W-:Y:S02]  /*8d90*/  STL [R1+0x8], R2 ;  /* 0x0000080201007387 */ /* 0x0007e40000100800 */
[----:B---3--:R-:W-:Y:S01]  /*8da0*/  LEA.HI R2, R31, R17, RZ, 0x1f ;  /* 0x000000111f027211 */ /* 0x008fe200078ff8ff */
[C---:B--2---:R-:W-:Y:S01]  /*8db0*/  @P4 FFMA.FTZ R33, R16.reuse, R0, +INF ;  /* 0x7f80000010214423 */ /* 0x044fe20000010000 */
[----:B------:R-:W-:-:S04]  /*8dc0*/  FSETP.NEU.AND P4, PT, R16, RZ, PT ;  /* 0x000000ff1000720b */ /* 0x000fc80003f8d000 */
[----:B------:R0:W-:Y:S04]  /*8dd0*/  STL [R1+0x200], R33 ;  /* 0x0002002101007387 */ /* 0x0001e80000100800 */
[----:B0-----:R-:W2:Y:S04]  /*8de0*/  LDL.LU R33, [R1+0x318] ;  /* 0x0003180001217983 */ /* 0x001ea80000300800 */
[----:B------:R-:W3:Y:S04]  /*8df0*/  LDL.LU R16, [R1+0x314] ;  /* 0x0003140001107983 */ /* 0x000ee80000300800 */
[----:B------:R-:W3:Y:S04]  /*8e00*/  LDL.LU R17, [R1+0x310] ;  /* 0x0003100001117983 */ /* 0x000ee80000300800 */
[----:B------:R-:W3:Y:S04]  /*8e10*/  LDL.LU R0, [R1+0x150] ;  /* 0x0001500001007983 */ /* 0x000ee80000300800 */
[----:B------:R0:W-:Y:S04]  /*8e20*/  STL [R1+0xf8], R2 ;  /* 0x0000f80201007387 */ /* 0x0001e80000100800 */
[----:B0-----:R-:W3:Y:S04]  /*8e30*/  LDL.LU R2, [R1+0x154] ;  /* 0x0001540001027983 */ /* 0x001ee80000300800 */
        /* <DEDUP_REMOVED lines=40> */
[----:B------:R-:W3:Y:S04]  /*90c0*/  LDL.LU R59, [R1] ;  /* 0x00000000013b7983 */ /* 0x000ee80000300800 */
[----:B------:R-:W3:Y:S04]  /*90d0*/  LDL.LU R60, [R1+0x4] ;  /* 0x00000400013c7983 */ /* 0x000ee80000300800 */
[----:B------:R-:W3:Y:S01]  /*90e0*/  LDL.LU R61, [R1+0x180] ;  /* 0x00018000013d7983 */ /* 0x000ee20000300800 */
[----:B----4-:R-:W-:-:S04]  /*90f0*/  @P2 FMUL R29, R29, 0.25 ;  /* 0x3e8000001d1d2820 */ /* 0x010fc80000400000 */
[----:B------:R-:W-:Y:S01]  /*9100*/  @!P3 FMUL R29, R29, 16777216 ;  /* 0x4b8000001d1db820 */ /* 0x000fe20000400000 */
[----:B------:R-:W-:-:S04]  /*9110*/  @P2 FMUL R28, R28, 0.25 ;  /* 0x3e8000001c1c2820 */ /* 0x000fc80000400000 */
[----:B------:R-:W-:Y:S01]  /*9120*/  @!P3 FMUL R28, R28, 16777216 ;  /* 0x4b8000001c1cb820 */ /* 0x000fe20000400000 */
[----:B------:R-:W-:Y:S01]  /*9130*/  @P2 FMUL R32, R32, 0.25 ;  /* 0x3e80000020202820 */ /* 0x000fe20000400000 */
[----:B------:R-:W-:Y:S01]  /*9140*/  @P2 FMUL R25, R25, 0.25 ;  /* 0x3e80000019192820 */ /* 0x000fe20000400000 */
[----:B------:R-:W-:Y:S02]  /*9150*/  @P2 FMUL R24, R24, 0.25 ;  /* 0x3e80000018182820 */ /* 0x000fe40000400000 */
[----:B------:R-:W-:Y:S01]  /*9160*/  @!P3 FMUL R32, R32, 16777216 ;  /* 0x4b8000002020b820 */ /* 0x000fe20000400000 */
[----:B------:R-:W-:Y:S01]  /*9170*/  @!P3 FMUL R25, R25, 16777216 ;  /* 0x4b8000001919b820 */ /* 0x000fe20000400000 */
[----:B------:R-:W-:Y:S01]  /*9180*/  @P2 FMUL R21, R21, 0.25 ;  /* 0x3e80000015152820 */ /* 0x000fe20000400000 */
[----:B------:R-:W-:Y:S01]  /*9190*/  @!P3 FMUL R24, R24, 16777216 ;  /* 0x4b8000001818b820 */ /* 0x000fe20000400000 */
[----:B------:R-:W-:Y:S01]  /*91a0*/  @P2 FMUL R20, R20, 0.25 ;  /* 0x3e80000014142820 */ /* 0x000fe20000400000 */
[----:B------:R-:W-:Y:S01]  /*91b0*/  @P2 FMUL R13, R13, 0.25 ;  /* 0x3e8000000d0d2820 */ /* 0x000fe20000400000 */
[----:B------:R-:W-:Y:S01]  /*91c0*/  @P2 FMUL R12, R12, 0.25 ;  /* 0x3e8000000c0c2820 */ /* 0x000fe20000400000 */
[----:B------:R-:W-:Y:S01]  /*91d0*/  @P2 FMUL R9, R9, 0.25 ;  /* 0x3e80000009092820 */ /* 0x000fe20000400000 */
[----:B------:R-:W-:Y:S01]  /*91e0*/  @!P3 FMUL R21, R21, 16777216 ;  /* 0x4b8000001515b820 */ /* 0x000fe20000400000 */
[----:B------:R-:W-:Y:S01]  /*91f0*/  @P2 FMUL R8, R8, 0.25 ;  /* 0x3e80000008082820 */ /* 0x000fe20000400000 */
[----:B------:R-:W-:Y:S01]  /*9200*/  @!P3 FMUL R20, R20, 16777216 ;  /* 0x4b8000001414b820 */ /* 0x000fe20000400000 */
[----:B------:R-:W-:Y:S01]  /*9210*/  @P2 FMUL R5, R5, 0.25 ;  /* 0x3e80000005052820 */ /* 0x000fe20000400000 */
[----:B------:R-:W-:Y:S01]  /*9220*/  @!P3 FMUL R13, R13, 16777216 ;  /* 0x4b8000000d0db820 */ /* 0x000fe20000400000 */
[----:B------:R-:W-:Y:S01]  /*9230*/  @P2 FMUL R4, R4, 0.25 ;  /* 0x3e80000004042820 */ /* 0x000fe20000400000 */
[----:B------:R-:W-:Y:S01]  /*9240*/  @!P3 FMUL R12, R12, 16777216 ;  /* 0x4b8000000c0cb820 */ /* 0x000fe20000400000 */
[----:B------:R-:W-:Y:S01]  /*9250*/  @!P3 FMUL R9, R9, 16777216 ;  /* 0x4b8000000909b820 */ /* 0x000fe20000400000 */
[----:B------:R-:W-:Y:S01]  /*9260*/  @!P3 FMUL R8, R8, 16777216 ;  /* 0x4b8000000808b820 */ /* 0x000fe20000400000 */
[----:B------:R-:W-:Y:S01]  /*9270*/  @!P3 FMUL R5, R5, 16777216 ;  /* 0x4b8000000505b820 */ /* 0x000fe20000400000 */
[----:B------:R-:W-:Y:S01]  /*9280*/  @!P3 FMUL R4, R4, 16777216 ;  /* 0x4b8000000404b820 */ /* 0x000fe20000400000 */
[----:B--2---:R-:W-:-:S04]  /*9290*/  @P2 FMUL R33, R33, 0.25 ;  /* 0x3e80000021212820 */ /* 0x004fc80000400000 */
[----:B------:R-:W-:Y:S01]  /*92a0*/  @!P3 FMUL R33, R33, 16777216 ;  /* 0x4b8000002121b820 */ /* 0x000fe20000400000 */
[----:B---3--:R-:W-:Y:S01]  /*92b0*/  @P2 FMUL R16, R16, 0.25 ;  /* 0x3e80000010102820 */ /* 0x008fe20000400000 */
[----:B------:R-:W-:-:S03]  /*92c0*/  @P2 FMUL R17, R17, 0.25 ;  /* 0x3e80000011112820 */ /* 0x000fc60000400000 */
[----:B------:R-:W-:Y:S01]  /*92d0*/  @!P3 FMUL R16, R16, 16777216 ;  /* 0x4b8000001010b820 */ /* 0x000fe20000400000 */
[----:B------:R-:W-:Y:S01]  /*92e0*/  @!P3 FMUL R17, R17, 16777216 ;  /* 0x4b8000001111b820 */ /* 0x000fe20000400000 */
[----:B------:R-:W-:Y:S01]  /*92f0*/  @P2 FMUL R30, R30, 0.25 ;  /* 0x3e8000001e1e2820 */ /* 0x000fe20000400000 */
[----:B------:R-:W-:-:S03]  /*9300*/  @P2 FMUL R31, R31, 0.25 ;  /* 0x3e8000001f1f2820 */ /* 0x000fc60000400000 */
[----:B------:R-:W-:Y:S01]  /*9310*/  @!P3 FMUL R30, R30, 16777216 ;  /* 0x4b8000001e1eb820 */ /* 0x000fe20000400000 */
[----:B------:R-:W-:Y:S01]  /*9320*/  @!P3 FMUL R31, R31, 16777216 ;  /* 0x4b8000001f1fb820 */ /* 0x000fe20000400000 */
[----:B------:R-:W-:-:S04]  /*9330*/  @P2 FMUL R36, R36, 0.25 ;  /* 0x3e80000024242820 */ /* 0x000fc80000400000 */
[----:B------:R-:W-:Y:S01]  /*9340*/  @!P3 FMUL R36, R36, 16777216 ;  /* 0x4b8000002424b820 */ /* 0x000fe20000400000 */
[----:B------:R-:W-:Y:S01]  /*9350*/  @P2 FMUL R40, R40, 0.25 ;  /* 0x3e80000028282820 */ /* 0x000fe20000400000 */
[----:B------:R-:W-:Y:S01]  /*9360*/  @P2 FMUL R41, R41, 0.25 ;  /* 0x3e80000029292820 */ /* 0x000fe20000400000 */
[----:B------:R-:W-:Y:S01]  /*9370*/  @P2 FMUL R42, R42, 0.25 ;  /* 0x3e8000002a2a2820 */ /* 0x000fe20000400000 */
[----:B------:R-:W-:-:S03]  /*9380*/  @P2 FMUL R43, R43, 0.25 ;  /* 0x3e8000002b2b2820 */ /* 0x000fc60000400000 */
[----:B------:R-:W-:Y:S01]  /*9390*/  @!P3 FMUL R42, R42, 16777216 ;  /* 0x4b8000002a2ab820 */ /* 0x000fe20000400000 */
[----:B------:R-:W-:-:S04]  /*93a0*/  @P2 FMUL R46, R46, 0.25 ;  /* 0x3e8000002e2e2820 */ /* 0x000fc80000400000 */
[----:B------:R-:W-:Y:S01]  /*93b0*/  @!P3 FMUL R46, R46, 16777216 ;  /* 0x4b8000002e2eb820 */ /* 0x000fe20000400000 */
[----:B------:R-:W-:Y:S01]  /*93c0*/  @!P3 FMUL R43, R43, 16777216 ;  /* 0x4b8000002b2bb820 */ /* 0x000fe20000400000 */
[----:B------:R-:W-:Y:S01]  /*93d0*/  @P2 FMUL R50, R50, 0.25 ;  /* 0x3e80000032322820 */ /* 0x000fe20000400000 */
[----:B------:R-:W-:-:S05]  /*93e0*/  FMUL R29, R61, R29 ;  /* 0x0000001d3d1d7220 */ /* 0x000fca0000400000 */
[----:B------:R0:W-:Y:S02]  /*93f0*/  STL [R1+0x94], R29 ;  /* 0x0000941d01007387 */ /* 0x0001e40000100800 */
[----:B0-----:R-:W-:Y:S02]  /*9400*/  IMAD.MOV.U32 R29, RZ, RZ, R61 ;  /* 0x000000ffff1d7224 */ /* 0x001fe400078e003d */
[----:B------:R-:W2:Y:S02]  /*9410*/  LDL.LU R61, [R1+0x30c] ;  /* 0x00030c00013d7983 */ /* 0x000ea40000300800 */
[----:B------:R-:W-:-:S05]  /*9420*/  FMUL R28, R29, R28 ;  /* 0x0000001c1d1c7220 */ /* 0x000fca0000400000 */
[----:B------:R0:W-:Y:S02]  /*9430*/  STL [R1+0x90], R28 ;  /* 0x0000901c01007387 */ /* 0x0001e40000100800 */
[C---:B0-----:R-:W-:Y:S01]  /*9440*/  FMUL R28, R29.reuse, R33 ;  /* 0x000000211d1c7220 */ /* 0x041fe20000400000 */
[C---:B------:R-:W-:Y:S01]  /*9450*/  FMUL R33, R29.reuse, R32 ;  /* 0x000000201d217220 */ /* 0x040fe20000400000 */
[C---:B------:R-:W-:Y:S01]  /*9460*/  FMUL R32, R29.reuse, R17 ;  /* 0x000000111d207220 */ /* 0x040fe20000400000 */
[----:B------:R-:W-:Y:S02]  /*9470*/  FMUL R17, R29, R25 ;  /* 0x000000191d117220 */ /* 0x000fe40000400000 */
[----:B------:R0:W-:Y:S01]  /*9480*/  STL [R1+0x84], R28 ;  /* 0x0000841c01007387 */ /* 0x0001e20000100800 */
[----:B------:R-:W-:-:S03]  /*9490*/  @P2 FMUL R60, R60, 0.25 ;  /* 0x3e8000003c3c2820 */ /* 0x000fc60000400000 */
[----:B------:R-:W-:Y:S01]  /*94a0*/  STL [R1+0x80], R33 ;  /* 0x0000802101007387 */ /* 0x000fe20000100800 */
[C---:B0-----:R-:W-:Y:S01]  /*94b0*/  FMUL R28, R29.reuse, R16 ;  /* 0x000000101d1c7220 */ /* 0x041fe20000400000 */
[C---:B------:R-:W-:Y:S02]  /*94c0*/  FMUL R16, R29.reuse, R24 ;  /* 0x000000181d107220 */ /* 0x040fe40000400000 */
[----:B------:R-:W-:Y:S01]  /*94d0*/  STL [R1+0x74], R32 ;  /* 0x0000742001007387 */ /* 0x000fe20000100800 */
[----:B------:R-:W-:-:S03]  /*94e0*/  FMUL R21, R29, R21 ;  /* 0x000000151d157220 */ /* 0x000fc60000400000 */
[----:B------:R-:W-:Y:S04]  /*94f0*/  STL [R1+0x70], R28 ;  /* 0x0000701c01007387 */ /* 0x000fe80000100800 */
[----:B------:R0:W-:Y:S01]  /*9500*/  STL [R1+0x64], R17 ;  /* 0x0000641101007387 */ /* 0x0001e20000100800 */
[----:B------:R-:W-:-:S03]  /*9510*/  @P2 FMUL R59, R59, 0.25 ;  /* 0x3e8000003b3b2820 */ /* 0x000fc60000400000 */
[----:B------:R1:W-:Y:S01]  /*9520*/  STL [R1+0x60], R16 ;  /* 0x0000601001007387 */ /* 0x0003e20000100800 */
[----:B------:R-:W-:Y:S01]  /*9530*/  @!P3 FMUL R60, R60, 16777216 ;  /* 0x4b8000003c3cb820 */ /* 0x000fe20000400000 */
[----:B------:R-:W-:Y:S01]  /*9540*/  @P2 FMUL R58, R58, 0.25 ;  /* 0x3e8000003a3a2820 */ /* 0x000fe20000400000 */
[C---:B0-----:R-:W-:Y:S01]  /*9550*/  FMUL R17, R29.reuse, R20 ;  /* 0x000000141d117220 */ /* 0x041fe20000400000 */
[----:B------:R-:W-:Y:S01]  /*9560*/  STL [R1+0x54], R21 ;  /* 0x0000541501007387 */ /* 0x000fe20000100800 */
[C---:B-1----:R-:W-:Y:S01]  /*9570*/  FMUL R16, R29.reuse, R13 ;  /* 0x0000000d1d107220 */ /* 0x042fe20000400000 */
[C---:B------:R-:W-:Y:S01]  /*9580*/  FMUL R13, R29.reuse, R12 ;  /* 0x0000000c1d0d7220 */ /* 0x040fe20000400000 */
[C---:B------:R-:W-:Y:S01]  /*9590*/  FMUL R12, R29.reuse, R9 ;  /* 0x000000091d0c7220 */ /* 0x040fe20000400000 */
[----:B------:R-:W-:Y:S01]  /*95a0*/  FMUL R9, R29, R8 ;  /* 0x000000081d097220 */ /* 0x000fe20000400000 */
[----:B------:R-:W-:Y:S01]  /*95b0*/  @P2 FMUL R57, R57, 0.25 ;  /* 0x3e80000039392820 */ /* 0x000fe20000400000 */
[----:B------:R-:W-:Y:S01]  /*95c0*/  STL [R1+0x50], R17 ;  /* 0x0000501101007387 */ /* 0x000fe20000100800 */
[----:B------:R-:W-:Y:S01]  /*95d0*/  FMUL R8, R29, R5 ;  /* 0x000000051d087220 */ /* 0x000fe20000400000 */
[----:B------:R-:W-:Y:S01]  /*95e0*/  @P2 FMUL R55, R55, 0.25 ;  /* 0x3e80000037372820 */ /* 0x000fe20000400000 */
[----:B------:R-:W-:Y:S01]  /*95f0*/  @P2 FMUL R54, R54, 0.25 ;  /* 0x3e80000036362820 */ /* 0x000fe20000400000 */
[----:B------:R-:W-:Y:S01]  /*9600*/  STL [R1+0x44], R16 ;  /* 0x0000441001007387 */ /* 0x000fe20000100800 */
[----:B------:R-:W-:Y:S01]  /*9610*/  FMUL R5, R29, R4 ;  /* 0x000000041d057220 */ /* 0x000fe20000400000 */
[----:B------:R-:W-:Y:S01]  /*9620*/  @!P3 FMUL R59, R59, 16777216 ;  /* 0x4b8000003b3bb820 */ /* 0x000fe20000400000 */
[----:B------:R-:W-:Y:S01]  /*9630*/  FMUL R4, R29, R60 ;  /* 0x0000003c1d047220 */ /* 0x000fe20000400000 */
[----:B------:R-:W-:Y:S01]  /*9640*/  STL [R1+0x40], R13 ;  /* 0x0000400d01007387 */ /* 0x000fe20000100800 */
[----:B------:R-:W-:Y:S01]  /*9650*/  @P2 FMUL R56, R56, 0.25 ;  /* 0x3e80000038382820 */ /* 0x000fe20000400000 */
[----:B------:R-:W-:Y:S01]  /*9660*/  @!P3 FMUL R58, R58, 16777216 ;  /* 0x4b8000003a3ab820 */ /* 0x000fe20000400000 */
[----:B------:R-:W-:Y:S01]  /*9670*/  @P2 FMUL R53, R53, 0.25 ;  /* 0x3e80000035352820 */ /* 0x000fe20000400000 */
[----:B------:R-:W-:Y:S01]  /*9680*/  STL [R1+0x3c], R12 ;  /* 0x00003c0c01007387 */ /* 0x000fe20000100800 */
[----:B------:R-:W-:Y:S01]  /*9690*/  @P2 FMUL R52, R52, 0.25 ;  /* 0x3e80000034342820 */ /* 0x000fe20000400000 */
[----:B------:R-:W-:Y:S01]  /*96a0*/  @!P3 FMUL R57, R57, 16777216 ;  /* 0x4b8000003939b820 */ /* 0x000fe20000400000 */
[----:B------:R-:W-:Y:S01]  /*96b0*/  @!P3 FMUL R55, R55, 16777216 ;  /* 0x4b8000003737b820 */ /* 0x000fe20000400000 */
[----:B------:R-:W-:Y:S01]  /*96c0*/  STL [R1+0x38], R9 ;  /* 0x0000380901007387 */ /* 0x000fe20000100800 */
[----:B------:R-:W-:Y:S01]  /*96d0*/  @!P3 FMUL R54, R54, 16777216 ;  /* 0x4b8000003636b820 */ /* 0x000fe20000400000 */
[----:B------:R-:W-:-:S02]  /*96e0*/  @!P3 FMUL R56, R56, 16777216 ;  /* 0x4b8000003838b820 */ /* 0x000fc40000400000 */
[----:B------:R0:W-:Y:S01]  /*96f0*/  STL [R1+0x34], R8 ;  /* 0x0000340801007387 */ /* 0x0001e20000100800 */
[----:B------:R-:W-:Y:S01]  /*9700*/  @!P3 FMUL R53, R53, 16777216 ;  /* 0x4b8000003535b820 */ /* 0x000fe20000400000 */
[----:B------:R-:W-:Y:S02]  /*9710*/  @!P3 FMUL R52, R52, 16777216 ;  /* 0x4b8000003434b820 */ /* 0x000fe40000400000 */
[----:B------:R1:W-:Y:S01]  /*9720*/  STL [R1+0x30], R5 ;  /* 0x0000300501007387 */ /* 0x0003e20000100800 */
[----:B------:R-:W-:-:S03]  /*9730*/  @!P3 FMUL R50, R50, 16777216 ;  /* 0x4b8000003232b820 */ /* 0x000fc60000400000 */
[----:B------:R3:W-:Y:S01]  /*9740*/  STL [R1+0x2c], R4 ;  /* 0x00002c0401007387 */ /* 0x0007e20000100800 */
[C---:B0-----:R-:W-:Y:S01]  /*9750*/  FMUL R8, R29.reuse, R59 ;  /* 0x0000003b1d087220 */ /* 0x041fe20000400000 */
[C---:B------:R-:W-:Y:S01]  /*9760*/  FMUL R59, R29.reuse, R55 ;  /* 0x000000371d3b7220 */ /* 0x040fe20000400000 */
[C---:B-1----:R-:W-:Y:S01]  /*9770*/  FMUL R5, R29.reuse, R58 ;  /* 0x0000003a1d057220 */ /* 0x042fe20000400000 */
[C---:B------:R-:W-:Y:S01]  /*9780*/  FMUL R58, R29.reuse, R54 ;  /* 0x000000361d3a7220 */ /* 0x040fe20000400000 */
[C---:B---3--:R-:W-:Y:S01]  /*9790*/  FMUL R4, R29.reuse, R57 ;  /* 0x000000391d047220 */ /* 0x048fe20000400000 */
[----:B------:R-:W-:Y:S01]  /*97a0*/  STL [R1+0x28], R8 ;  /* 0x0000280801007387 */ /* 0x000fe20000100800 */
[C---:B------:R-:W-:Y:S01]  /*97b0*/  FMUL R60, R29.reuse, R56 ;  /* 0x000000381d3c7220 */ /* 0x040fe20000400000 */
[C---:B------:R-:W-:Y:S01]  /*97c0*/  FMUL R57, R29.reuse, R53 ;  /* 0x000000351d397220 */ /* 0x040fe20000400000 */
[C---:B------:R-:W-:Y:S01]  /*97d0*/  FMUL R56, R29.reuse, R52 ;  /* 0x000000341d387220 */ /* 0x040fe20000400000 */
[----:B------:R0:W-:Y:S01]  /*97e0*/  STL [R1+0x24], R5 ;  /* 0x0000240501007387 */ /* 0x0001e20000100800 */
[C---:B------:R-:W-:Y:S01]  /*97f0*/  FMUL R54, R29.reuse, R50 ;  /* 0x000000321d367220 */ /* 0x040fe20000400000 */
[----:B------:R-:W-:Y:S01]  /*9800*/  FMUL R50, R29, R46 ;  /* 0x0000002e1d327220 */ /* 0x000fe20000400000 */
[----:B------:R-:W-:Y:S01]  /*9810*/  MOV R46, R29 ;  /* 0x0000001d002e7202 */ /* 0x000fe20000000f00 */
[----:B------:R1:W-:Y:S01]  /*9820*/  STL [R1+0x20], R4 ;  /* 0x0000200401007387 */ /* 0x0003e20000100800 */
[----:B------:R-:W-:-:S03]  /*9830*/  @!P3 FMUL R41, R41, 16777216 ;  /* 0x4b8000002929b820 */ /* 0x000fc60000400000 */
[----:B------:R3:W-:Y:S01]  /*9840*/  STL.64 [R1+0x300], R58 ;  /* 0x0003003a01007387 */ /* 0x0007e20000100a00 */
[----:B------:R-:W-:Y:S01]  /*9850*/  @!P3 FMUL R40, R40, 16777216 ;  /* 0x4b8000002828b820 */ /* 0x000fe20000400000 */
[C---:B0-----:R-:W-:Y:S01]  /*9860*/  FMUL R5, R46.reuse, R42 ;  /* 0x0000002a2e057220 */ /* 0x041fe20000400000 */
[C---:B------:R-:W-:Y:S01]  /*9870*/  FMUL R8, R46.reuse, R41 ;  /* 0x000000292e087220 */ /* 0x040fe20000400000 */
[C---:B-1----:R-:W-:Y:S01]  /*9880*/  FMUL R4, R46.reuse, R43 ;  /* 0x0000002b2e047220 */ /* 0x042fe20000400000 */
[----:B---3--:R-:W3:Y:S04]  /*9890*/  LDL.LU R58, [R1+0x5c] ;  /* 0x00005c00013a7983 */ /* 0x008ee80000300800 */
[----:B------:R-:W3:Y:S04]  /*98a0*/  LDL.LU R59, [R1+0x4c] ;  /* 0x00004c00013b7983 */ /* 0x000ee80000300800 */
[----:B------:R0:W-:Y:S01]  /*98b0*/  STL.64 [R1+0x2f8], R56 ;  /* 0x0002f83801007387 */ /* 0x0001e20000100a00 */
[C---:B------:R-:W-:Y:S01]  /*98c0*/  FMUL R9, R46.reuse, R40 ;  /* 0x000000282e097220 */ /* 0x040fe20000400000 */
[C---:B------:R-:W-:Y:S01]  /*98d0*/  FMUL R13, R46.reuse, R36 ;  /* 0x000000242e0d7220 */ /* 0x040fe20000400000 */
[C---:B------:R-:W-:Y:S01]  /*98e0*/  FMUL R32, R46.reuse, R31 ;  /* 0x0000001f2e207220 */ /* 0x040fe20000400000 */
[----:B------:R-:W-:Y:S01]  /*98f0*/  FMUL R17, R46, R30 ;  /* 0x0000001e2e117220 */ /* 0x000fe20000400000 */
[----:B0-----:R-:W4:Y:S04]  /*9900*/  LDL.LU R56, [R1+0x58] ;  /* 0x0000580001387983 */ /* 0x001f280000300800 */
[----:B------:R-:W4:Y:S04]  /*9910*/  LDL.LU R57, [R1+0x48] ;  /* 0x0000480001397983 */ /* 0x000f280000300800 */
[----:B------:R-:W2:Y:S04]  /*9920*/  LDL.LU R43, [R1+0x6c] ;  /* 0x00006c00012b7983 */ /* 0x000ea80000300800 */
[----:B------:R-:W2:Y:S04]  /*9930*/  LDL.LU R42, [R1+0x7c] ;  /* 0x00007c00012a7983 */ /* 0x000ea80000300800 */
[----:B------:R-:W2:Y:S04]  /*9940*/  LDL.LU R41, [R1+0x68] ;  /* 0x0000680001297983 */ /* 0x000ea80000300800 */
[----:B------:R-:W2:Y:S04]  /*9950*/  LDL.LU R40, [R1+0x78] ;  /* 0x0000780001287983 */ /* 0x000ea80000300800 */
[----:B------:R-:W2:Y:S04]  /*9960*/  LDL.LU R36, [R1+0x1c] ;  /* 0x00001c0001247983 */ /* 0x000ea80000300800 */
[----:B------:R-:W2:Y:S04]  /*9970*/  LDL.LU R31, [R1+0x8] ;  /* 0x00000800011f7983 */ /* 0x000ea80000300800 */
[----:B------:R-:W2:Y:S01]  /*9980*/  LDL.LU R30, [R1+0x18] ;  /* 0x00001800011e7983 */ /* 0x000ea20000300800 */
[----:B------:R-:W-:Y:S01]  /*9990*/  @P2 FMUL R51, R51, 0.25 ;  /* 0x3e80000033332820 */ /* 0x000fe20000400000 */
[----:B------:R-:W-:-:S03]  /*99a0*/  @P2 FMUL R47, R47, 0.25 ;  /* 0x3e8000002f2f2820 */ /* 0x000fc60000400000 */
[----:B------:R-:W-:Y:S01]  /*99b0*/  @!P3 FMUL R51, R51, 16777216 ;  /* 0x4b8000003333b820 */ /* 0x000fe20000400000 */
[----:B------:R-:W-:-:S03]  /*99c0*/  @!P3 FMUL R47, R47, 16777216 ;  /* 0x4b8000002f2fb820 */ /* 0x000fc60000400000 */
[C---:B------:R-:W-:Y:S01]  /*99d0*/  FMUL R55, R29.reuse, R51 ;  /* 0x000000331d377220 */ /* 0x040fe20000400000 */
[----:B------:R-:W-:Y:S02]  /*99e0*/  FMUL R51, R29, R47 ;  /* 0x0000002f1d337220 */ /* 0x000fe40000400000 */
[----:B------:R-:W0:Y:S01]  /*99f0*/  S2R R47, SR_TID.X ;  /* 0x00000000002f7919 */ /* 0x000e220000002100 */
[----:B------:R-:W-:Y:S01]  /*9a00*/  @P2 FMUL R3, R3, 0.25 ;  /* 0x3e80000003032820 */ /* 0x000fe20000400000 */
[----:B------:R-:W-:Y:S01]  /*9a10*/  @P2 FMUL R0, R0, 0.25 ;  /* 0x3e80000000002820 */ /* 0x000fe20000400000 */
[----:B------:R-:W-:Y:S01]  /*9a20*/  @P2 FMUL R48, R48, 0.25 ;  /* 0x3e80000030302820 */ /* 0x000fe20000400000 */
[----:B------:R-:W-:Y:S01]  /*9a30*/  @P2 FMUL R44, R44, 0.25 ;  /* 0x3e8000002c2c2820 */ /* 0x000fe20000400000 */
[----:B------:R-:W-:Y:S01]  /*9a40*/  @P2 FMUL R49, R49, 0.25 ;  /* 0x3e80000031312820 */ /* 0x000fe20000400000 */
[----:B------:R-:W-:Y:S01]  /*9a50*/  @P2 FMUL R45, R45, 0.25 ;  /* 0x3e8000002d2d2820 */ /* 0x000fe20000400000 */
[----:B------:R-:W-:Y:S01]  /*9a60*/  @P2 FMUL R35, R35, 0.25 ;  /* 0x3e80000023232820 */ /* 0x000fe20000400000 */
[----:B------:R-:W-:Y:S01]  /*9a70*/  @!P3 FMUL R3, R3, 16777216 ;  /* 0x4b8000000303b820 */ /* 0x000fe20000400000 */
[----:B------:R-:W-:Y:S01]  /*9a80*/  @!P3 FMUL R0, R0, 16777216 ;  /* 0x4b8000000000b820 */ /* 0x000fe20000400000 */
[----:B------:R-:W-:Y:S01]  /*9a90*/  @P2 FMUL R39, R39, 0.25 ;  /* 0x3e80000027272820 */ /* 0x000fe20000400000 */
        /* <DEDUP_REMOVED lines=18> */
[----:B------:R-:W-:Y:S01]  /*9bc0*/  @!P3 FMUL R49, R49, 16777216 ;  /* 0x4b8000003131b820 */ /* 0x000fe20000400000 */
[----:B------:R-:W-:Y:S01]  /*9bd0*/  @!P3 FMUL R45, R45, 16777216 ;  /* 0x4b8000002d2db820 */ /* 0x000fe20000400000 */
[----:B------:R-:W-:Y:S01]  /*9be0*/  @!P3 FMUL R35, R35, 16777216 ;  /* 0x4b8000002323b820 */ /* 0x000fe20000400000 */
[C---:B------:R-:W-:Y:S01]  /*9bf0*/  FMUL R28, R46.reuse, R3 ;  /* 0x000000032e1c7220 */ /* 0x040fe20000400000 */
[----:B------:R-:W-:Y:S01]  /*9c00*/  FMUL R0, R46, R0 ;  /* 0x000000002e007220 */ /* 0x000fe20000400000 */
[----:B------:R-:W-:Y:S01]  /*9c10*/  @!P3 FMUL R39, R39, 16777216 ;  /* 0x4b8000002727b820 */ /* 0x000fe20000400000 */
        /* <DEDUP_REMOVED lines=16> */
[C---:B------:R-:W-:Y:S01]  /*9d20*/  FMUL R52, R29.reuse, R48 ;  /* 0x000000301d347220 */ /* 0x040fe20000400000 */
[----:B------:R-:W-:Y:S01]  /*9d30*/  FMUL R53, R29, R49 ;  /* 0x000000311d357220 */ /* 0x000fe20000400000 */
[C---:B------:R-:W-:Y:S01]  /*9d40*/  FMUL R48, R46.reuse, R44 ;  /* 0x0000002c2e307220 */ /* 0x040fe20000400000 */
[C---:B------:R-:W-:Y:S01]  /*9d50*/  FMUL R49, R46.reuse, R45 ;  /* 0x0000002d2e317220 */ /* 0x040fe20000400000 */
[C---:B------:R-:W-:Y:S01]  /*9d60*/  FMUL R12, R46.reuse, R35 ;  /* 0x000000232e0c7220 */ /* 0x040fe20000400000 */
[----:B------:R-:W3:Y:S01]  /*9d70*/  LDL.LU R44, [R1+0x98] ;  /* 0x00009800012c7983 */ /* 0x000ee20000300800 */
[C---:B------:R-:W-:Y:S01]  /*9d80*/  FMUL R39, R46.reuse, R39 ;  /* 0x000000272e277220 */ /* 0x040fe20000400000 */
        /* <DEDUP_REMOVED lines=15> */
[----:B------:R-:W-:Y:S01]  /*9e80*/  FMUL R7, R46, R7 ;  /* 0x000000072e077220 */ /* 0x000fe20000400000 */
[----:B------:R-:W-:Y:S01]  /*9e90*/  F2FP.BF16.F32.PACK_AB R28, R28, R0 ;  /* 0x000000001c1c723e */ /* 0x000fe200000010ff */
[----:B------:R-:W3:Y:S01]  /*9ea0*/  LDL.LU R45, [R1+0x88] ;  /* 0x00008800012d7983 */ /* 0x000ee20000300800 */
[----:B0-----:R-:W-:-:S03]  /*9eb0*/  IMAD.SHL.U32 R0, R47, 0x10, RZ ;  /* 0x000000102f007824 */ /* 0x001fc600078e00ff */
[----:B------:R-:W3:Y:S04]  /*9ec0*/  LDL.LU R46, [R1+0x9c] ;  /* 0x00009c00012e7983 */ /* 0x000ee80000300800 */
[----:B------:R-:W3:Y:S01]  /*9ed0*/  LDL.LU R47, [R1+0x8c] ;  /* 0x00008c00012f7983 */ /* 0x000ee20000300800 */
[----:B------:R-:W-:Y:S01]  /*9ee0*/  BAR.SYNC.DEFER_BLOCKING 0x0 ;  /* 0x0000000000007b1d */ /* 0x000fe20000010000 */
[----:B--2---:R-:W-:Y:S02]  /*9ef0*/  F2FP.BF16.F32.PACK_AB R30, R30, R31 ;  /* 0x0000001f1e1e723e */ /* 0x004fe400000010ff */
[----:B------:R-:W-:-:S03]  /*9f00*/  F2FP.BF16.F32.PACK_AB R31, R36, R61 ;  /* 0x0000003d241f723e */ /* 0x000fc600000010ff */
[----:B------:R-:W2:Y:S01]  /*9f10*/  LDL.LU R61, [R1+0x308] ;  /* 0x00030800013d7983 */ /* 0x000ea20000300800 */
[----:B------:R-:W-:Y:S02]  /*9f20*/  LOP3.LUT R0, R0, 0x1ff0, RZ, 0xc0, !PT ;  /* 0x00001ff000007812 */ /* 0x000fe400078ec0ff */
[----:B----4-:R-:W-:Y:S02]  /*9f30*/  F2FP.BF16.F32.PACK_AB R26, R56, R57 ;  /* 0x00000039381a723e */ /* 0x010fe400000010ff */
[----:B---3--:R-:W-:Y:S02]  /*9f40*/  F2FP.BF16.F32.PACK_AB R27, R58, R59 ;  /* 0x0000003b3a1b723e */ /* 0x008fe400000010ff */
[----:B------:R-:W0:Y:S01]  /*9f50*/  LDS.128 R56, [R0+UR7] ;  /* 0x0000000700387984 */ /* 0x000e220008000c00 */
[----:B------:R-:W-:Y:S01]  /*9f60*/  F2FP.BF16.F32.PACK_AB R29, R29, R2 ;  /* 0x000000021d1d723e */ /* 0x000fe200000010ff */
[----:B------:R-:W-:Y:S01]  /*9f70*/  BAR.SYNC.DEFER_BLOCKING 0x0 ;  /* 0x0000000000007b1d */ /* 0x000fe20000010000 */
[----:B------:R-:W-:-:S02]  /*9f80*/  F2FP.BF16.F32.PACK_AB R24, R24, R7 ;  /* 0x000000071818723e */ /* 0x000fc400000010ff */
[----:B------:R-:W-:-:S03]  /*9f90*/  F2FP.BF16.F32.PACK_AB R25, R25, R10 ;  /* 0x0000000a1919723e */ /* 0x000fc600000010ff */
[----:B0-----:R-:W-:Y:S04]  /*9fa0*/  STL.64 [R1+0x10], R56 ;  /* 0x0000103801007387 */ /* 0x001fe80000100a00 */
[----:B------:R0:W-:Y:S04]  /*9fb0*/  STL.64 [R1+0x18], R58 ;  /* 0x0000183a01007387 */ /* 0x0001e80000100a00 */
[----:B0-----:R-:W3:Y:S04]  /*9fc0*/  LDL.LU.64 R58, [R1+0x300] ;  /* 0x00030000013a7983 */ /* 0x001ee80000300a00 */
[----:B------:R-:W4:Y:S04]  /*9fd0*/  LDL.LU.64 R56, [R1+0x2f8] ;  /* 0x0002f80001387983 */ /* 0x000f280000300a00 */
[----:B--2---:R-:W-:Y:S01]  /*9fe0*/  STSM.16.M88.4 [R61], R28 ;  /* 0x0000001c3d007844 */ /* 0x004fe20000000200 */
[----:B------:R-:W-:Y:S06]  /*9ff0*/  BAR.SYNC.DEFER_BLOCKING 0x0 ;  /* 0x0000000000007b1d */ /* 0x000fec0000010000 */
[----:B------:R-:W0:Y:S02]  /*a000*/  LDS.128 R28, [R0+UR7] ;  /* 0x00000007001c7984 */ /* 0x000e240008000c00 */
[----:B------:R-:W-:Y:S06]  /*a010*/  BAR.SYNC.DEFER_BLOCKING 0x0 ;  /* 0x0000000000007b1d */ /* 0x000fec0000010000 */
[----:B------:R1:W-:Y:S04]  /*a020*/  STSM.16.M88.4 [R61], R24 ;  /* 0x000000183d007844 */ /* 0x0003e80000000200 */
[----:B0-----:R0:W-:Y:S04]  /*a030*/  STL.64 [R1], R28 ;  /* 0x0000001c01007387 */ /* 0x0011e80000100a00 */
[----:B------:R2:W-:Y:S04]  /*a040*/  STL.64 [R1+0x8], R30 ;  /* 0x0000081e01007387 */ /* 0x0005e80000100a00 */
[----:B-1----:R-:W3:Y:S04]  /*a050*/  LDL.LU R27, [R1+0xb8] ;  /* 0x0000b800011b7983 */ /* 0x002ee80000300800 */
[----:B------:R-:W3:Y:S04]  /*a060*/  LDL.LU R14, [R1+0xa8] ;  /* 0x0000a800010e7983 */ /* 0x000ee80000300800 */
[----:B------:R-:W3:Y:S04]  /*a070*/  LDL.LU R25, [R1+0xbc] ;  /* 0x0000bc0001197983 */ /* 0x000ee80000300800 */
[----:B------:R-:W3:Y:S04]  /*a080*/  LDL.LU R26, [R1+0xac] ;  /* 0x0000ac00011a7983 */ /* 0x000ee80000300800 */
[----:B0-----:R-:W3:Y:S04]  /*a090*/  LDL.LU R28, [R1+0xdc] ;  /* 0x0000dc00011c7983 */ /* 0x001ee80000300800 */
[----:B------:R-:W3:Y:S04]  /*a0a0*/  LDL.LU R29, [R1+0xc8] ;  /* 0x0000c800011d7983 */ /* 0x000ee80000300800 */
[----:B--2---:R-:W2:Y:S04]  /*a0b0*/  LDL.LU R30, [R1+0xec] ;  /* 0x0000ec00011e7983 */ /* 0x004ea80000300800 */
[----:B------:R-:W2:Y:S04]  /*a0c0*/  LDL.LU R36, [R1+0xcc] ;  /* 0x0000cc0001247983 */ /* 0x000ea80000300800 */
[----:B------:R-:W2:Y:S04]  /*a0d0*/  LDL.LU R7, [R1+0x170] ;  /* 0x0001700001077983 */ /* 0x000ea80000300800 */
[----:B------:R-:W2:Y:S04]  /*a0e0*/  LDL.LU R6, [R1+0x168] ;  /* 0x0001680001067983 */ /* 0x000ea80000300800 */
[----:B------:R-:W3:Y:S04]  /*a0f0*/  LDL.LU R2, [R1+0x174] ;  /* 0x0001740001027983 */ /* 0x000ee80000300800 */
[----:B------:R-:W3:Y:S01]  /*a100*/  LDL.LU R3, [R1+0x16c] ;  /* 0x00016c0001037983 */ /* 0x000ee20000300800 */
[----:B------:R-:W-:-:S02]  /*a110*/  F2FP.BF16.F32.PACK_AB R21, R21, R18 ;  /* 0x000000121515723e */ /* 0x000fc400000010ff */
[----:B------:R-:W-:Y:S02]  /*a120*/  F2FP.BF16.F32.PACK_AB R18, R44, R45 ;  /* 0x0000002d2c12723e */ /* 0x000fe400000010ff */
[----:B------:R-:W-:Y:S01]  /*a130*/  F2FP.BF16.F32.PACK_AB R19, R46, R47 ;  /* 0x0000002f2e13723e */ /* 0x000fe200000010ff */
[----:B------:R-:W-:Y:S01]  /*a140*/  BAR.SYNC.DEFER_BLOCKING 0x0 ;  /* 0x0000000000007b1d */ /* 0x000fe20000010000 */
[----:B------:R-:W-:Y:S02]  /*a150*/  F2FP.BF16.F32.PACK_AB R20, R20, R15 ;  /* 0x0000000f1414723e */ /* 0x000fe400000010ff */
[----:B------:R-:W-:-:S03]  /*a160*/  F2FP.BF16.F32.PACK_AB R22, R40, R41 ;  /* 0x000000292816723e */ /* 0x000fc600000010ff */
[----:B------:R-:W0:Y:S01]  /*a170*/  LDS.128 R44, [R0+UR7] ;  /* 0x00000007002c7984 */ /* 0x000e220008000c00 */
[----:B------:R-:W-:Y:S01]  /*a180*/  F2FP.BF16.F32.PACK_AB R23, R42, R43 ;  /* 0x0000002b2a17723e */ /* 0x000fe200000010ff */
[----:B------:R-:W-:Y:S06]  /*a190*/  BAR.SYNC.DEFER_BLOCKING 0x0 ;  /* 0x0000000000007b1d */ /* 0x000fec0000010000 */
[----:B------:R-:W-:Y:S02]  /*a1a0*/  STSM.16.M88.4 [R61], R20 ;  /* 0x000000143d007844 */ /* 0x000fe40000000200 */
[----:B------:R-:W-:Y:S06]  /*a1b0*/  BAR.SYNC.DEFER_BLOCKING 0x0 ;  /* 0x0000000000007b1d */ /* 0x000fec0000010000 */
[----:B0-----:R-:W-:Y:S04]  /*a1c0*/  STL.64 [R1+0x2e8], R44 ;  /* 0x0002e82c01007387 */ /* 0x001fe80000100a00 */
[----:B------:R-:W-:Y:S04]  /*a1d0*/  STL.64 [R1+0x2e0], R46 ;  /* 0x0002e02e01007387 */ /* 0x000fe80000100a00 */
[----:B------:R-:W4:Y:S04]  /*a1e0*/  LDL.LU R31, [R1+0x188] ;  /* 0x00018800011f7983 */ /* 0x000f280000300800 */
[----:B------:R-:W4:Y:S04]  /*a1f0*/  LDL.LU R10, [R1+0x178] ;  /* 0x00017800010a7983 */ /* 0x000f280000300800 */
[----:B------:R0:W1:Y:S04]  /*a200*/  LDS.128 R40, [R0+UR7] ;  /* 0x0000000700287984 */ /* 0x0000680008000c00 */
[----:B0-----:R-:W4:Y:S04]  /*a210*/  LDL.LU R0, [R1+0x18c] ;  /* 0x00018c0001007983 */ /* 0x001f280000300800 */
[----:B------:R-:W4:Y:S04]  /*a220*/  LDL.LU R11, [R1+0x17c] ;  /* 0x00017c00010b7983 */ /* 0x000f280000300800 */
[----:B-1----:R-:W-:Y:S01]  /*a230*/  STL [R1+0x2f0], R43 ;  /* 0x0002f02b01007387 */ /* 0x002fe20000100800 */
[----:B------:R-:W-:-:S02]  /*a240*/  F2FP.BF16.F32.PACK_AB R16, R16, R35 ;  /* 0x000000231010723e */ /* 0x000fc400000010ff */
[----:B------:R-:W-:Y:S01]  /*a250*/  F2FP.BF16.F32.PACK_AB R17, R17, R33 ;  /* 0x000000211111723e */ /* 0x000fe200000010ff */
[----:B------:R-:W-:Y:S01]  /*a260*/  BAR.SYNC.DEFER_BLOCKING 0x0 ;  /* 0x0000000000007b1d */ /* 0x000fe20000010000 */
[----:B------:R-:W-:Y:S02]  /*a270*/  F2FP.BF16.F32.PACK_AB R4, R4, R8 ;  /* 0x000000080404723e */ /* 0x000fe400000010ff */
[----:B------:R-:W-:-:S03]  /*a280*/  F2FP.BF16.F32.PACK_AB R8, R51, R49 ;  /* 0x000000313308723e */ /* 0x000fc600000010ff */
[----:B------:R0:W-:Y:S01]  /*a290*/  STSM.16.M88.4 [R61], R16 ;  /* 0x000000103d007844 */ /* 0x0001e20000000200 */
[----:B------:R-:W-:Y:S02]  /*a2a0*/  F2FP.BF16.F32.PACK_AB R24, R39, R37 ;  /* 0x000000252718723e */ /* 0x000fe400000010ff */
[----:B--2---:R-:W-:Y:S02]  /*a2b0*/  F2FP.BF16.F32.PACK_AB R6, R7, R6 ;  /* 0x000000060706723e */ /* 0x004fe400000010ff */
[----:B---3--:R-:W-:Y:S02]  /*a2c0*/  F2FP.BF16.F32.PACK_AB R7, R2, R3 ;  /* 0x000000030207723e */ /* 0x008fe400000010ff */
[----:B------:R-:W2:Y:S04]  /*a2d0*/  LDL.LU R2, [R1+0x198] ;  /* 0x0001980001027983 */ /* 0x000ea80000300800 */
[----:B------:R-:W2:Y:S01]  /*a2e0*/  LDL.LU R3, [R1+0x190] ;  /* 0x0001900001037983 */ /* 0x000ea20000300800 */
[----:B------:R-:W-:-:S02]  /*a2f0*/  F2FP.BF16.F32.PACK_AB R14, R27, R14 ;  /* 0x0000000e1b0e723e */ /* 0x000fc400000010ff */
[----:B------:R-:W1:Y:S01]  /*a300*/  S2R R27, SR_TID.X ;  /* 0x00000000001b7919 */ /* 0x000e620000002100 */
[----:B------:R-:W-:Y:S01]  /*a310*/  F2FP.BF16.F32.PACK_AB R15, R25, R26 ;  /* 0x0000001a190f723e */ /* 0x000fe200000010ff */
[----:B------:R-:W3:Y:S01]  /*a320*/  LDL.LU R49, [R1+0x19c] ;  /* 0x00019c0001317983 */ /* 0x000ee20000300800 */
[----:B------:R-:W-:-:S03]  /*a330*/  F2FP.BF16.F32.PACK_AB R25, R9, R38 ;  /* 0x000000260919723e */ /* 0x000fc600000010ff */
[----:B0-----:R-:W3:Y:S04]  /*a340*/  LDL.LU R19, [R1+0x194] ;  /* 0x0001940001137983 */ /* 0x001ee80000300800 */
[----:B------:R-:W3:Y:S04]  /*a350*/  LDL.LU R20, [R1+0x1a8] ;  /* 0x0001a80001147983 */ /* 0x000ee80000300800 */
[----:B------:R-:W3:Y:S04]  /*a360*/  LDL.LU R21, [R1+0x1a0] ;  /* 0x0001a00001157983 */ /* 0x000ee80000300800 */
[----:B------:R-:W3:Y:S04]  /*a370*/  LDL.LU R22, [R1+0x1ac] ;  /* 0x0001ac0001167983 */ /* 0x000ee80000300800 */
[----:B------:R-:W3:Y:S01]  /*a380*/  LDL.LU R23, [R1+0x1a4] ;  /* 0x0001a40001177983 */ /* 0x000ee20000300800 */
[----:B-1----:R-:W-:Y:S01]  /*a390*/  IMAD.SHL.U32 R43, R27, 0x10, RZ ;  /* 0x000000101b2b7824 */ /* 0x002fe200078e00ff */
[----:B------:R-:W-:-:S04]  /*a3a0*/  F2FP.BF16.F32.PACK_AB R27, R30, R36 ;  /* 0x000000241e1b723e */ /* 0x000fc800000010ff */
[----:B------:R-:W-:Y:S01]  /*a3b0*/  LOP3.LUT R43, R43, 0x1ff0, RZ, 0xc0, !PT ;  /* 0x00001ff02b2b7812 */ /* 0x000fe200078ec0ff */
[----:B------:R-:W-:Y:S01]  /*a3c0*/  BAR.SYNC.DEFER_BLOCKING 0x0 ;  /* 0x0000000000007b1d */ /* 0x000fe20000010000 */
[----:B------:R-:W-:Y:S02]  /*a3d0*/  F2FP.BF16.F32.PACK_AB R12, R12, R32 ;  /* 0x000000200c0c723e */ /* 0x000fe400000010ff */
[----:B------:R-:W-:-:S03]  /*a3e0*/  F2FP.BF16.F32.PACK_AB R13, R13, R34 ;  /* 0x000000220d0d723e */ /* 0x000fc600000010ff */
[----:B------:R-:W-:Y:S02]  /*a3f0*/  LDS.128 R36, [R43+UR7] ;  /* 0x000000072b247984 */ /* 0x000fe40008000c00 */
[----:B------:R-:W-:Y:S06]  /*a400*/  BAR.SYNC.DEFER_BLOCKING 0x0 ;  /* 0x0000000000007b1d */ /* 0x000fec0000010000 */
[----:B------:R-:W-:Y:S02]  /*a410*/  STSM.16.M88.4 [R61], R12 ;  /* 0x0000000c3d007844 */ /* 0x000fe40000000200 */
[----:B------:R-:W-:Y:S01]  /*a420*/  BAR.SYNC.DEFER_BLOCKING 0x0 ;  /* 0x0000000000007b1d */ /* 0x000fe20000010000 */
[----:B------:R-:W-:-:S05]  /*a430*/  F2FP.BF16.F32.PACK_AB R26, R28, R29 ;  /* 0x0000001d1c1a723e */ /* 0x000fca00000010ff */
[----:B------:R-:W-:Y:S02]  /*a440*/  LDS.128 R32, [R43+UR7] ;  /* 0x000000072b207984 */ /* 0x000fe40008000c00 */
[----:B------:R-:W-:Y:S01]  /*a450*/  BAR.SYNC.DEFER_BLOCKING 0x0 ;  /* 0x0000000000007b1d */ /* 0x000fe20000010000 */
[----:B------:R-:W-:-:S05]  /*a460*/  F2FP.BF16.F32.PACK_AB R5, R48, R5 ;  /* 0x000000053005723e */ /* 0x000fca00000010ff */
[----:B------:R-:W3:Y:S01]  /*a470*/  LDL.LU R48, [R1+0x28] ;  /* 0x0000280001307983 */ /* 0x000ee20000300800 */
[----:B----4-:R-:W-:-:S03]  /*a480*/  F2FP.BF16.F32.PACK_AB R11, R0, R11 ;  /* 0x0000000b000b723e */ /* 0x010fc600000010ff */
[----:B------:R0:W-:Y:S04]  /*a490*/  STSM.16.M88.4 [R61], R24 ;  /* 0x000000183d007844 */ /* 0x0001e80000000200 */
[----:B0-----:R-:W4:Y:S04]  /*a4a0*/  LDL.LU R24, [R1+0x20] ;  /* 0x0000200001187983 */ /* 0x001f280000300800 */
[----:B------:R-:W4:Y:S04]  /*a4b0*/  LDL.LU R25, [R1+0x2c] ;  /* 0x00002c0001197983 */ /* 0x000f280000300800 */
[----:B------:R-:W4:Y:S04]  /*a4c0*/  LDL.LU R26, [R1+0x24] ;  /* 0x00002400011a7983 */ /* 0x000f280000300800 */
[----:B------:R-:W4:Y:S04]  /*a4d0*/  LDL.LU R27, [R1+0x1b8] ;  /* 0x0001b800011b7983 */ /* 0x000f280000300800 */
[----:B------:R-:W4:Y:S04]  /*a4e0*/  LDL.LU R46, [R1+0x1b0] ;  /* 0x0001b000012e7983 */ /* 0x000f280000300800 */
[----:B------:R-:W4:Y:S04]  /*a4f0*/  LDL.LU R47, [R1+0x1bc] ;  /* 0x0001bc00012f7983 */ /* 0x000f280000300800 */
[----:B------:R-:W4:Y:S04]  /*a500*/  LDL.LU R44, [R1+0x1b4] ;  /* 0x0001b400012c7983 */ /* 0x000f280000300800 */
[----:B------:R-:W4:Y:S04]  /*a510*/  LDL.LU R45, [R1+0x38] ;  /* 0x00003800012d7983 */ /* 0x000f280000300800 */
[----:B------:R-:W4:Y:S01]  /*a520*/  LDL.LU R0, [R1+0x30] ;  /* 0x0000300001007983 */ /* 0x000f220000300800 */
[----:B------:R-:W-:Y:S01]  /*a530*/  F2FP.BF16.F32.PACK_AB R10, R31, R10 ;  /* 0x0000000a1f0a723e */ /* 0x000fe200000010ff */
[----:B------:R-:W-:Y:S06]  /*a540*/  BAR.SYNC.DEFER_BLOCKING 0x0 ;  /* 0x0000000000007b1d */ /* 0x000fec0000010000 */
[----:B------:R-:W-:Y:S02]  /*a550*/  LDS.128 R28, [R43+UR7] ;  /* 0x000000072b1c7984 */ /* 0x000fe40008000c00 */
[----:B------:R-:W-:Y:S01]  /*a560*/  BAR.SYNC.DEFER_BLOCKING 0x0 ;  /* 0x0000000000007b1d */ /* 0x000fe20000010000 */
[----:B------:R-:W-:-:S05]  /*a570*/  F2FP.BF16.F32.PACK_AB R9, R52, R50 ;  /* 0x000000323409723e */ /* 0x000fca00000010ff */
[----:B------:R0:W-:Y:S02]  /*a580*/  STSM.16.M88.4 [R61], R4 ;  /* 0x000000043d007844 */ /* 0x0001e40000000200 */
[----:B------:R-:W-:Y:S06]  /*a590*/  BAR.SYNC.DEFER_BLOCKING 0x0 ;  /* 0x0000000000007b1d */ /* 0x000fec0000010000 */
[----:B------:R-:W-:Y:S02]  /*a5a0*/  LDS.128 R12, [R43+UR7] ;  /* 0x000000072b0c7984 */ /* 0x000fe40008000c00 */
[----:B------:R-:W-:Y:S01]  /*a5b0*/  BAR.SYNC.DEFER_BLOCKING 0x0 ;  /* 0x0000000000007b1d */ /* 0x000fe20000010000 */
[----:B--2---:R-:W-:-:S05]  /*a5c0*/  F2FP.BF16.F32.PACK_AB R18, R2, R3 ;  /* 0x000000030212723e */ /* 0x004fca00000010ff */
[----:B------:R-:W2:Y:S04]  /*a5d0*/  LDL.LU R2, [R1+0x3c] ;  /* 0x00003c0001027983 */ /* 0x000ea80000300800 */
[----:B------:R-:W2:Y:S04]  /*a5e0*/  LDL.LU R3, [R1+0x34] ;  /* 0x0000340001037983 */ /* 0x000ea80000300800 */
[----:B0-----:R-:W2:Y:S04]  /*a5f0*/  LDL.LU R6, [R1+0x1c8] ;  /* 0x0001c80001067983 */ /* 0x001ea80000300800 */
[----:B------:R-:W2:Y:S04]  /*a600*/  LDL.LU R50, [R1+0x1c0] ;  /* 0x0001c00001327983 */ /* 0x000ea80000300800 */
[----:B------:R-:W2:Y:S04]  /*a610*/  LDL.LU R7, [R1+0x1cc] ;  /* 0x0001cc0001077983 */ /* 0x000ea80000300800 */
[----:B------:R-:W2:Y:S04]  /*a620*/  LDL.LU R51, [R1+0x1c4] ;  /* 0x0001c40001337983 */ /* 0x000ea80000300800 */
[----:B------:R-:W-:Y:S01]  /*a630*/  STSM.16.M88.4 [R61], R8 ;  /* 0x000000083d007844 */ /* 0x000fe20000000200 */
[----:B------:R-:W-:Y:S01]  /*a640*/  BAR.SYNC.DEFER_BLOCKING 0x0 ;  /* 0x0000000000007b1d */ /* 0x000fe20000010000 */
[----:B------:R-:W-:-:S02]  /*a650*/  F2FP.BF16.F32.PACK_AB R16, R55, R53 ;  /* 0x000000353710723e */ /* 0x000fc400000010ff */
[----:B------:R-:W-:Y:S02]  /*a660*/  F2FP.BF16.F32.PACK_AB R17, R56, R54 ;  /* 0x000000363811723e */ /* 0x000fe400000010ff */
[----:B---3--:R-:W-:Y:S02]  /*a670*/  F2FP.BF16.F32.PACK_AB R54, R20, R21 ;  /* 0x000000151436723e */ /* 0x008fe400000010ff */
[----:B------:R-:W-:Y:S02]  /*a680*/  F2FP.BF16.F32.PACK_AB R55, R22, R23 ;  /* 0x000000171637723e */ /* 0x000fe400000010ff */
[----:B------:R-:W-:Y:S01]  /*a690*/  LDS.128 R20, [R43+UR7] ;  /* 0x000000072b147984 */ /* 0x000fe20008000c00 */
[----:B------:R-:W-:Y:S01]  /*a6a0*/  F2FP.BF16.F32.PACK_AB R19, R49, R19 ;  /* 0x000000133113723e */ /* 0x000fe200000010ff */
[----:B------:R-:W-:Y:S06]  /*a6b0*/  BAR.SYNC.DEFER_BLOCKING 0x0 ;  /* 0x0000000000007b1d */ /* 0x000fec0000010000 */
[----:B------:R-:W-:Y:S02]  /*a6c0*/  STSM.16.M88.4 [R61], R16 ;  /* 0x000000103d007844 */ /* 0x000fe40000000200 */
[----:B------:R-:W-:Y:S01]  /*a6d0*/  BAR.SYNC.DEFER_BLOCKING 0x0 ;  /* 0x0000000000007b1d */ /* 0x000fe20000010000 */
[----:B------:R-:W-:-:S02]  /*a6e0*/  F2FP.BF16.F32.PACK_AB R52, R59, R57 ;  /* 0x000000393b34723e */ /* 0x000fc400000010ff */
[----:B------:R-:W-:-:S03]  /*a6f0*/  F2FP.BF16.F32.PACK_AB R53, R60, R58 ;  /* 0x0000003a3c35723e */ /* 0x000fc600000010ff */
[----:B------:R-:W-:Y:S02]  /*a700*/  LDS.128 R8, [R43+UR7] ;  /* 0x000000072b087984 */ /* 0x000fe40008000c00 */
[----:B------:R-:W-:Y:S06]  /*a710*/  BAR.SYNC.DEFER_BLOCKING 0x0 ;  /* 0x0000000000007b1d */ /* 0x000fec0000010000 */
[----:B------:R0:W-:Y:S04]  /*a720*/  STSM.16.M88.4 [R61], R52 ;  /* 0x000000343d007844 */ /* 0x0001e80000000200 */
[----:B0-----:R-:W3:Y:S04]  /*a730*/  LDL.LU R54, [R1+0x50] ;  /* 0x0000500001367983 */ /* 0x001ee80000300800 */
[----:B------:R-:W3:Y:S04]  /*a740*/  LDL.LU R55, [R1+0x40] ;  /* 0x0000400001377983 */ /* 0x000ee80000300800 */
[----:B------:R-:W3:Y:S01]  /*a750*/  LDL.LU R60, [R1+0x54] ;  /* 0x00005400013c7983 */ /* 0x000ee20000300800 */
[----:B----4-:R-:W-:-:S02]  /*a760*/  F2FP.BF16.F32.PACK_AB R24, R48, R24 ;  /* 0x000000183018723e */ /* 0x010fc400000010ff */
[----:B------:R-:W-:Y:S02]  /*a770*/  F2FP.BF16.F32.PACK_AB R25, R25, R26 ;  /* 0x0000001a1919723e */ /* 0x000fe400000010ff */
[----:B------:R-:W-:Y:S02]  /*a780*/  F2FP.BF16.F32.PACK_AB R26, R27, R46 ;  /* 0x0000002e1b1a723e */ /* 0x000fe400000010ff */
[----:B------:R-:W3:Y:S01]  /*a790*/  LDL.LU R46, [R1+0x44] ;  /* 0x00004400012e7983 */ /* 0x000ee20000300800 */
[----:B------:R-:W-:Y:S01]  /*a7a0*/  F2FP.BF16.F32.PACK_AB R27, R47, R44 ;  /* 0x0000002c2f1b723e */ /* 0x000fe200000010ff */
[----:B------:R-:W-:Y:S01]  /*a7b0*/  BAR.SYNC.DEFER_BLOCKING 0x0 ;  /* 0x0000000000007b1d */ /* 0x000fe20000010000 */
[----:B------:R-:W-:-:S05]  /*a7c0*/  F2FP.BF16.F32.PACK_AB R48, R45, R0 ;  /* 0x000000002d30723e */ /* 0x000fca00000010ff */
[----:B------:R-:W4:Y:S04]  /*a7d0*/  LDL.LU R47, [R1+0x1d8] ;  /* 0x0001d800012f7983 */ /* 0x000f280000300800 */
[----:B------:R-:W4:Y:S04]  /*a7e0*/  LDL.LU R44, [R1+0x1d0] ;  /* 0x0001d000012c7983 */ /* 0x000f280000300800 */
[----:B------:R-:W3:Y:S04]  /*a7f0*/  LDL.LU R45, [R1+0x1dc] ;  /* 0x0001dc00012d7983 */ /* 0x000ee80000300800 */
[----:B------:R-:W3:Y:S04]  /*a800*/  LDL.LU R0, [R1+0x1d4] ;  /* 0x0001d40001007983 */ /* 0x000ee80000300800 */
[----:B------:R-:W3:Y:S04]  /*a810*/  LDL.LU R56, [R1+0x60] ;  /* 0x0000600001387983 */ /* 0x000ee80000300800 */
[----:B------:R-:W3:Y:S04]  /*a820*/  LDL.LU R57, [R1+0x64] ;  /* 0x0000640001397983 */ /* 0x000ee80000300800 */
[----:B------:R-:W4:Y:S04]  /*a830*/  LDL.LU R58, [R1+0x1e0] ;  /* 0x0001e000013a7983 */ /* 0x000f280000300800 */
[----:B------:R-:W4:Y:S01]  /*a840*/  LDL.LU R59, [R1+0x1e4] ;  /* 0x0001e400013b7983 */ /* 0x000f220000300800 */
[----:B--2---:R-:W-:-:S02]  /*a850*/  F2FP.BF16.F32.PACK_AB R50, R6, R50 ;  /* 0x000000320632723e */ /* 0x004fc400000010ff */
[----:B------:R-:W-:Y:S02]  /*a860*/  F2FP.BF16.F32.PACK_AB R51, R7, R51 ;  /* 0x000000330733723e */ /* 0x000fe400000010ff */
[----:B------:R-:W0:Y:S01]  /*a870*/  LDS.128 R4, [R43+UR7] ;  /* 0x000000072b047984 */ /* 0x000e220008000c00 */
[----:B------:R-:W-:Y:S06]  /*a880*/  BAR.SYNC.DEFER_BLOCKING 0x0 ;  /* 0x0000000000007b1d */ /* 0x000fec0000010000 */
[----:B------:R-:W-:Y:S02]  /*a890*/  STSM.16.M88.4 [R61], R24 ;  /* 0x000000183d007844 */ /* 0x000fe40000000200 */
[----:B------:R-:W-:Y:S06]  /*a8a0*/  BAR.SYNC.DEFER_BLOCKING 0x0 ;  /* 0x0000000000007b1d */ /* 0x000fec0000010000 */
[----:B------:R-:W1:Y:S01]  /*a8b0*/  LDS.128 R16, [R43+UR7] ;  /* 0x000000072b107984 */ /* 0x000e620008000c00 */
[----:B------:R-:W-:-:S02]  /*a8c0*/  F2FP.BF16.F32.PACK_AB R49, R2, R3 ;  /* 0x000000030231723e */ /* 0x000fc400000010ff */
[----:B------:R-:W2:Y:S08]  /*a8d0*/  LDC.64 R2, c[0x0][0x398] ;  /* 0x0000e600ff027b82 */ /* 0x000eb00000000a00 */
[----:B------:R-:W-:Y:S06]  /*a8e0*/  BAR.SYNC.DEFER_BLOCKING 0x0 ;  /* 0x0000000000007b1d */ /* 0x000fec0000010000 */
[----:B0-----:R-:W-:Y:S04]  /*a8f0*/  STL [R1+0x2d0], R5 ;  /* 0x0002d00501007387 */ /* 0x001fe80000100800 */
[----:B------:R0:W-:Y:S04]  /*a900*/  STL.64 [R1+0x2c0], R6 ;  /* 0x0002c00601007387 */ /* 0x0001e80000100a00 */
[----:B0-----:R-:W2:Y:S04]  /*a910*/  LDL.LU R7, [R1+0x70] ;  /* 0x0000700001077983 */ /* 0x001ea80000300800 */
[----:B------:R0:W-:Y:S01]  /*a920*/  STSM.16.M88.4 [R61], R48 ;  /* 0x000000303d007844 */ /* 0x0001e20000000200 */
[----:B------:R-:W-:Y:S06]  /*a930*/  BAR.SYNC.DEFER_BLOCKING 0x0 ;  /* 0x0000000000007b1d */ /* 0x000fec0000010000 */
[----:B-1----:R-:W-:Y:S04]  /*a940*/  STL.64 [R1+0x290], R16 ;  /* 0x0002901001007387 */ /* 0x002fe80000100a00 */
[----:B------:R1:W-:Y:S04]  /*a950*/  STL.64 [R1+0x280], R18 ;  /* 0x0002801201007387 */ /* 0x0003e80000100a00 */
[----:B0-----:R-:W2:Y:S04]  /*a960*/  LDL.LU R51, [R1+0x74] ;  /* 0x0000740001337983 */ /* 0x001ea80000300800 */
[----:B------:R-:W2:Y:S04]  /*a970*/  LDL.LU R49, [R1+0x1e8] ;  /* 0x0001e80001317983 */ /* 0x000ea80000300800 */
[----:B------:R-:W2:Y:S01]  /*a980*/  LDL.LU R50, [R1+0x1ec] ;  /* 0x0001ec0001327983 */ /* 0x000ea20000300800 */
[----:B------:R-:W0:Y:S01]  /*a990*/  S2R R53, SR_TID.X ;  /* 0x0000000000357919 */ /* 0x000e220000002100 */
[----:B------:R-:W3:Y:S02]  /*a9a0*/  S2R R52, SR_CTAID.X ;  /* 0x0000000000347919 */ /* 0x000ee40000002500 */
[----:B------:R-:W4:Y:S04]  /*a9b0*/  LDS.128 R24, [R43+UR7] ;  /* 0x000000072b187984 */ /* 0x000f280008000c00 */
[----:B-1----:R-:W2:Y:S01]  /*a9c0*/  LDL.LU R18, [R1+0x94] ;  /* 0x0000940001127983 */ /* 0x002ea20000300800 */
[----:B0-----:R-:W-:-:S05]  /*a9d0*/  LOP3.LUT R53, R53, 0xff, RZ, 0xc0, !PT ;  /* 0x000000ff35357812 */ /* 0x001fca00078ec0ff */
[----:B---3--:R-:W-:Y:S01]  /*a9e0*/  IMAD R52, R52, 0x100, R53 ;  /* 0x0000010034347824 */ /* 0x008fe200078e0235 */
[----:B------:R-:W-:-:S03]  /*a9f0*/  F2FP.BF16.F32.PACK_AB R53, R60, R46 ;  /* 0x0000002e3c35723e */ /* 0x000fc600000010ff */
[----:B------:R-:W-:Y:S01]  /*aa00*/  IMAD R48, R52, UR5, RZ ;  /* 0x0000000534307c24 */ /* 0x000fe2000f8e02ff */
[----:B------:R-:W-:Y:S01]  /*aa10*/  F2FP.BF16.F32.PACK_AB R52, R54, R55 ;  /* 0x000000373634723e */ /* 0x000fe200000010ff */
[----:B------:R-:W3:Y:S01]  /*aa20*/  LDL.LU R60, [R1+0x84] ;  /* 0x00008400013c7983 */ /* 0x000ee20000300800 */
[----:B----4-:R-:W-:-:S03]  /*aa30*/  F2FP.BF16.F32.PACK_AB R54, R47, R44 ;  /* 0x0000002c2f36723e */ /* 0x010fc600000010ff */
[----:B------:R-:W4:Y:S01]  /*aa40*/  LDL.LU R44, [R1+0x1f4] ;  /* 0x0001f400012c7983 */ /* 0x000f220000300800 */
[----:B------:R-:W-:Y:S01]  /*aa50*/  F2FP.BF16.F32.PACK_AB R55, R45, R0 ;  /* 0x000000002d37723e */ /* 0x000fe200000010ff */
[----:B------:R-:W-:Y:S06]  /*aa60*/  BAR.SYNC.DEFER_BLOCKING 0x0 ;  /* 0x0000000000007b1d */ /* 0x000fec0000010000 */
[----:B------:R-:W4:Y:S04]  /*aa70*/  LDL.LU R45, [R1+0x1f0] ;  /* 0x0001f000012d7983 */ /* 0x000f280000300800 */
[----:B------:R-:W3:Y:S04]  /*aa80*/  LDL.LU R46, [R1+0x1fc] ;  /* 0x0001fc00012e7983 */ /* 0x000ee80000300800 */
[----:B------:R-:W3:Y:S04]  /*aa90*/  LDL.LU R47, [R1+0x1f8] ;  /* 0x0001f800012f7983 */ /* 0x000ee80000300800 */
[----:B------:R-:W-:Y:S04]  /*aaa0*/  STL.64 [R1+0x268], R24 ;  /* 0x0002681801007387 */ /* 0x000fe80000100a00 */
[----:B------:R-:W-:Y:S04]  /*aab0*/  STL.64 [R1+0x260], R26 ;  /* 0x0002601a01007387 */ /* 0x000fe80000100a00 */
[----:B------:R0:W-:Y:S04]  /*aac0*/  STSM.16.M88.4 [R61], R52 ;  /* 0x000000343d007844 */ /* 0x0001e80000000200 */
[----:B0-----:R-:W3:Y:S04]  /*aad0*/  LDL.LU R54, [R1+0x90] ;  /* 0x0000900001367983 */ /* 0x001ee80000300800 */
[----:B------:R-:W3:Y:S01]  /*aae0*/  LDL.LU R55, [R1+0x80] ;  /* 0x0000800001377983 */ /* 0x000ee20000300800 */
[----:B------:R-:W-:Y:S01]  /*aaf0*/  UIMAD UR4, UR6, UR4, URZ ;  /* 0x00000004060472a4 */ /* 0x000fe2000f8e02ff */
[----:B------:R-:W-:-:S03]  /*ab00*/  IMAD.SHL.U32 R0, R48, 0x2, RZ ;  /* 0x0000000230007824 */ /* 0x000fc600078e00ff */
[----:B------:R-:W-:-:S06]  /*ab10*/  USHF.L.U32 UR5, UR4, 0x1, URZ ;  /* 0x0000000104057899 */ /* 0x000fcc00080006ff */
[----:B--2---:R-:W-:Y:S01]  /*ab20*/  IADD3 R0, P2, P3, R0, UR5, R2 ;  /* 0x0000000500007c10 */ /* 0x004fe2000fb5e002 */
[----:B------:R-:W-:Y:S01]  /*ab30*/  IMAD.HI R2, R48, 0x2, RZ ;  /* 0x0000000230027827 */ /* 0x000fe200078e02ff */
[----:B------:R-:W0:Y:S01]  /*ab40*/  S2R R43, SR_TID.X ;  /* 0x00000000002b7919 */ /* 0x000e220000002100 */
[----:B------:R-:W-:-:S06]  /*ab50*/  UIMAD.WIDE UR4, UR4, 0x2, URZ ;  /* 0x00000002040478a5 */ /* 0x000fcc000f8e02ff */
[----:B------:R-:W-:Y:S02]  /*ab60*/  IADD3.X R2, PT, PT, R2, UR5, R3, P2, P3 ;  /* 0x0000000502027c10 */ /* 0x000fe400097e6403 */
[----:B0-----:R-:W-:-:S03]  /*ab70*/  SHF.R.U32.HI R43, RZ, 0x8, R43 ;  /* 0x00000008ff2b7819 */ /* 0x001fc6000001162b */
[----:B------:R-:W0:Y:S01]  /*ab80*/  LDCU UR4, c[0x0][0x3ec] ;  /* 0x00007d80ff0477ac */ /* 0x000e220008000800 */
[----:B------:R-:W-:Y:S02]  /*ab90*/  SGXT.U32 R43, R43, 0x1 ;  /* 0x000000012b2b781a */ /* 0x000fe40000000000 */
[----:B------:R-:W-:Y:S02]  /*aba0*/  F2FP.BF16.F32.PACK_AB R57, R51, R57 ;  /* 0x000000393339723e */ /* 0x000fe400000010ff */
[----:B------:R-:W1:Y:S01]  /*abb0*/  S2R R51, SR_TID.X ;  /* 0x0000000000337919 */ /* 0x000e620000002100 */
[----:B------:R-:W-:Y:S02]  /*abc0*/  F2FP.BF16.F32.PACK_AB R58, R49, R58 ;  /* 0x0000003a313a723e */ /* 0x000fe400000010ff */
[----:B------:R-:W-:Y:S02]  /*abd0*/  F2FP.BF16.F32.PACK_AB R59, R50, R59 ;  /* 0x0000003b323b723e */ /* 0x000fe400000010ff */
[----:B-1----:R-:W-:-:S04]  /*abe0*/  SHF.L.U32 R26, R51, 0x4, RZ ;  /* 0x00000004331a7819 */ /* 0x002fc800000006ff */
[----:B------:R-:W-:Y:S01]  /*abf0*/  LOP3.LUT R26, R26, 0x1ff0, RZ, 0xc0, !PT ;  /* 0x00001ff01a1a7812 */ /* 0x000fe200078ec0ff */
[----:B------:R-:W-:Y:S01]  /*ac00*/  BAR.SYNC.DEFER_BLOCKING 0x0 ;  /* 0x0000000000007b1d */ /* 0x000fe20000010000 */
[----:B------:R-:W-:-:S07]  /*ac10*/  F2FP.BF16.F32.PACK_AB R56, R7, R56 ;  /* 0x000000380738723e */ /* 0x000fce00000010ff */
[----:B------:R-:W1:Y:S01]  /*ac20*/  LDC R7, c[0x0][0x3e8] ;  /* 0x0000fa00ff077b82 */ /* 0x000e620000000800 */
[----:B------:R-:W2:Y:S07]  /*ac30*/  LDS.128 R48, [R26+UR7] ;  /* 0x000000071a307984 */ /* 0x000eae0008000c00 */
[----:B------:R-:W-:Y:S06]  /*ac40*/  BAR.SYNC.DEFER_BLOCKING 0x0 ;  /* 0x0000000000007b1d */ /* 0x000fec0000010000 */
[----:B------:R-:W-:Y:S02]  /*ac50*/  STSM.16.M88.4 [R61], R56 ;  /* 0x000000383d007844 */ /* 0x000fe40000000200 */
[----:B------:R-:W-:Y:S06]  /*ac60*/  BAR.SYNC.DEFER_BLOCKING 0x0 ;  /* 0x0000000000007b1d */ /* 0x000fec0000010000 */
[----:B------:R-:W0:Y:S01]  /*ac70*/  LDS.128 R56, [R26+UR7] ;  /* 0x000000071a387984 */ /* 0x000e220008000c00 */
[----:B-1----:R-:W-:-:S03]  /*ac80*/  IMAD R43, R43, R7, RZ ;  /* 0x000000072b2b7224 */ /* 0x002fc600078e02ff */
[----:B--2---:R-:W-:Y:S01]  /*ac90*/  STL.64 [R1+0x258], R48 ;  /* 0x0002583001007387 */ /* 0x004fe20000100a00 */
[----:B---3--:R-:W-:Y:S02]  /*aca0*/  F2FP.BF16.F32.PACK_AB R52, R54, R55 ;  /* 0x000000373634723e */ /* 0x008fe400000010ff */
[----:B----4-:R-:W-:Y:S02]  /*acb0*/  F2FP.BF16.F32.PACK_AB R54, R44, R45 ;  /* 0x0000002d2c36723e */ /* 0x010fe400000010ff */
[----:B------:R-:W-:Y:S01]  /*acc0*/  LEA R44, P2, R43, R0, 0x1 ;  /* 0x000000002b2c7211 */ /* 0x000fe200078408ff */
[----:B------:R-:W-:Y:S01]  /*acd0*/  STL.64 [R1+0x250], R50 ;  /* 0x0002503201007387 */ /* 0x000fe20000100a00 */
[----:B------:R-:W-:Y:S02]  /*ace0*/  IMAD R3, R7, 0x2, R43 ;  /* 0x0000000207037824 */ /* 0x000fe400078e022b */
[----:B------:R-:W-:Y:S02]  /*acf0*/  LEA.HI.X.SX32 R45, R43, R2, 0x1, P2 ;  /* 0x000000022b2d7211 */ /* 0x000fe400010f0eff */
[----:B------:R-:W2:Y:S04]  /*ad00*/  LDL.LU R43, [R1+0x2f0] ;  /* 0x0002f000012b7983 */ /* 0x000ea80000300800 */
[----:B0-----:R0:W-:Y:S04]  /*ad10*/  STL.64 [R1+0x248], R56 ;  /* 0x0002483801007387 */ /* 0x0011e80000100a00 */
[----:B0-----:R-:W3:Y:S04]  /*ad20*/  LDL.LU R56, [R1+0x18] ;  /* 0x0000180001387983 */ /* 0x001ee80000300800 */
[----:B------:R-:W4:Y:S04]  /*ad30*/  LDL.LU R57, [R1+0x1c] ;  /* 0x00001c0001397983 */ /* 0x000f280000300800 */
[----:B------:R0:W-:Y:S04]  /*ad40*/  STL.64 [R1+0x240], R58 ;  /* 0x0002403a01007387 */ /* 0x0001e80000100a00 */
[----:B0-----:R-:W2:Y:S04]  /*ad50*/  LDL.LU R58, [R1+0x10] ;  /* 0x00001000013a7983 */ /* 0x001ea80000300800 */
[----:B------:R-:W3:Y:S01]  /*ad60*/  LDL.LU R59, [R1+0x14] ;  /* 0x00001400013b7983 */ /* 0x000ee20000300800 */
[----:B------:R-:W-:Y:S01]  /*ad70*/  BAR.SYNC.DEFER_BLOCKING 0x0 ;  /* 0x0000000000007b1d */ /* 0x000fe20000010000 */
[----:B------:R-:W-:-:S02]  /*ad80*/  F2FP.BF16.F32.PACK_AB R53, R18, R60 ;  /* 0x0000003c1235723e */ /* 0x000fc400000010ff */
[----:B------:R-:W-:Y:S01]  /*ad90*/  F2FP.BF16.F32.PACK_AB R55, R46, R47 ;  /* 0x0000002f2e37723e */ /* 0x000fe200000010ff */
[----:B------:R-:W-:Y:S01]  /*ada0*/  IMAD R18, R7, 0x2, R3 ;  /* 0x0000000207127824 */ /* 0x000fe200078e0203 */
[----:B------:R-:W-:-:S03]  /*adb0*/  LEA R60, P3, R3, R0, 0x1 ;  /* 0x00000000033c7211 */ /* 0x000fc600078608ff */
[----:B------:R0:W-:Y:S01]  /*adc0*/  STSM.16.M88.4 [R61], R52 ;  /* 0x000000343d007844 */ /* 0x0001e20000000200 */
[----:B------:R-:W-:Y:S01]  /*add0*/  BAR.SYNC.DEFER_BLOCKING 0x0 ;  /* 0x0000000000007b1d */ /* 0x000fe20000010000 */
[----:B------:R-:W-:-:S04]  /*ade0*/  LEA R46, P5, R18, R0, 0x1 ;  /* 0x00000000122e7211 */ /* 0x000fc800078a08ff */
[-C--:B------:R-:W-:Y:S02]  /*adf0*/  LEA.HI.X.SX32 R47, R18, R2.reuse, 0x1, P5 ;  /* 0x00000002122f7211 */ /* 0x080fe400028f0eff */
[----:B0-----:R-:W-:Y:S01]  /*ae00*/  LEA.HI.X.SX32 R61, R3, R2, 0x1, P3 ;  /* 0x00000002033d7211 */ /* 0x001fe200018f0eff */
[----:B------:R-:W-:-:S04]  /*ae10*/  IMAD R52, R7, 0x2, R18 ;  /* 0x0000000207347824 */ /* 0x000fc800078e0212 */
[----:B------:R-:W-:Y:S01]  /*ae20*/  IMAD R3, R7, 0x2, R52 ;  /* 0x0000000207037824 */ /* 0x000fe200078e0234 */
[----:B--2---:R0:W-:Y:S04]  /*ae30*/  STG.E.U16 desc[UR8][R44.64], R58 ;  /* 0x0000003a2c007986 */ /* 0x0041e8000c101508 */
[----:B---3--:R-:W-:Y:S04]  /*ae40*/  STG.E.U16 desc[UR8][R60.64], R59 ;  /* 0x0000003b3c007986 */ /* 0x008fe8000c101508 */
[----:B------:R1:W-:Y:S04]  /*ae50*/  STG.E.U16 desc[UR8][R46.64], R56 ;  /* 0x000000382e007986 */ /* 0x0003e8000c101508 */
[----:B0-----:R-:W2:Y:S04]  /*ae60*/  LDL.LU.64 R44, [R1+0x2e8] ;  /* 0x0002e800012c7983 */ /* 0x001ea80000300a00 */
[----:B-1----:R-:W3:Y:S04]  /*ae70*/  LDL.LU.64 R46, [R1+0x2e0] ;  /* 0x0002e000012e7983 */ /* 0x002ee80000300a00 */
[----:B------:R-:W2:Y:S04]  /*ae80*/  LDL.LU R49, [R1] ;  /* 0x0000000001317983 */ /* 0x000ea80000300800 */
[----:B------:R-:W3:Y:S01]  /*ae90*/  LDL.LU R26, [R1+0x4] ;  /* 0x00000400011a7983 */ /* 0x000ee20000300800 */
[----:B------:R-:W-:-:S03]  /*aea0*/  LEA R60, P2, R52, R0, 0x1 ;  /* 0x00000000343c7211 */ /* 0x000fc600078408ff */
[----:B------:R-:W3:Y:S01]  /*aeb0*/  LDL.LU R18, [R1+0x8] ;  /* 0x0000080001127983 */ /* 0x000ee20000300800 */
[----:B------:R-:W-:Y:S02]  /*aec0*/  LEA.HI.X.SX32 R61, R52, R2, 0x1, P2 ;  /* 0x00000002343d7211 */ /* 0x000fe400010f0eff */
[C---:B------:R-:W-:Y:S02]  /*aed0*/  LEA R54, P2, R3.reuse, R0, 0x1 ;  /* 0x0000000003367211 */ /* 0x040fe400078408ff */
[----:B------:R-:W-:Y:S02]  /*aee0*/  PRMT R27, R58, 0x7632, R27 ;  /* 0x000076323a1b7816 */ /* 0x000fe4000000001b */
[----:B------:R-:W-:Y:S01]  /*aef0*/  LEA.HI.X.SX32 R55, R3, R2, 0x1, P2 ;  /* 0x0000000203377211 */ /* 0x000fe200010f0eff */
[----:B----4-:R-:W-:Y:S04]  /*af00*/  STG.E.U16 desc[UR8][R60.64], R57 ;  /* 0x000000393c007986 */ /* 0x010fe8000c101508 */
[----:B------:R0:W-:Y:S04]  /*af10*/  STG.E.U16 desc[UR8][R54.64], R27 ;  /* 0x0000001b36007986 */ /* 0x0001e8000c101508 */
[----:B0-----:R-:W4:Y:S01]  /*af20*/  LDL.LU R27, [R1+0xc] ;  /* 0x00000c00011b7983 */ /* 0x001f220000300800 */
[----:B------:R-:W-:-:S04]  /*af30*/  LEA R53, R7, R3, 0x1 ;  /* 0x0000000307357211 */ /* 0x000fc800078e08ff */
[----:B------:R-:W-:Y:S01]  /*af40*/  LEA R52, P2, R53, R0, 0x1 ;  /* 0x0000000035347211 */ /* 0x000fe200078408ff */
[----:B------:R-:W-:Y:S01]  /*af50*/  IMAD R3, R7, 0x2, R53 ;  /* 0x0000000207037824 */ /* 0x000fe200078e0235 */
[----:B------:R-:W-:Y:S02]  /*af60*/  PRMT R50, R56, 0x7632, R50 ;  /* 0x0000763238327816 */ /* 0x000fe40000000032 */
[----:B------:R-:W-:Y:S01]  /*af70*/  LEA.HI.X.SX32 R53, R53, R2, 0x1, P2 ;  /* 0x0000000235357211 */ /* 0x000fe200010f0eff */
[----:B------:R-:W-:Y:S01]  /*af80*/  IMAD R61, R7, 0x2, R3 ;  /* 0x00000002073d7824 */ /* 0x000fe200078e0203 */
[----:B------:R-:W-:Y:S02]  /*af90*/  LEA R56, P2, R3, R0, 0x1 ;  /* 0x0000000003387211 */ /* 0x000fe400078408ff */
[----:B------:R-:W-:Y:S02]  /*afa0*/  PRMT R51, R59, 0x7632, R51 ;  /* 0x000076323b337816 */ /* 0x000fe40000000033 */
[----:B------:R-:W-:-:S02]  /*afb0*/  PRMT R48, R57, 0x7632, R48 ;  /* 0x0000763239307816 */ /* 0x000fc40000000030 */
[----:B------:R-:W-:Y:S01]  /*afc0*/  LEA.HI.X.SX32 R57, R3, R2, 0x1, P2 ;  /* 0x0000000203397211 */ /* 0x000fe200010f0eff */
[C---:B------:R-:W-:Y:S01]  /*afd0*/  IMAD R3, R7.reuse, 0x2, R61 ;  /* 0x0000000207037824 */ /* 0x040fe200078e023d */
[----:B------:R0:W-:Y:S03]  /*afe0*/  STG.E.U16 desc[UR8][R52.64], R51 ;  /* 0x0000003334007986 */ /* 0x0001e6000c101508 */
[----:B------:R-:W-:Y:S01]  /*aff0*/  IMAD R55, R7, 0x2, R3 ;  /* 0x0000000207377824 */ /* 0x000fe200078e0203 */
[-C--:B------:R-:W-:Y:S02]  /*b000*/  LEA R60, P3, R3, R0.reuse, 0x1 ;  /* 0x00000000033c7211 */ /* 0x080fe400078608ff */
[----:B0-----:R-:W-:-:S04]  /*b010*/  LEA R52, P2, R61, R0, 0x1 ;  /* 0x000000003d347211 */ /* 0x001fc800078408ff */
[-C--:B------:R-:W-:Y:S02]  /*b020*/  LEA.HI.X.SX32 R53, R61, R2.reuse, 0x1, P2 ;  /* 0x000000023d357211 */ /* 0x080fe400010f0eff */
[----:B------:R-:W-:Y:S02]  /*b030*/  LEA.HI.X.SX32 R61, R3, R2, 0x1, P3 ;  /* 0x00000002033d7211 */ /* 0x000fe400018f0eff */
[----:B------:R-:W-:Y:S01]  /*b040*/  LEA R3, R7, R55, 0x1 ;  /* 0x0000003707037211 */ /* 0x000fe200078e08ff */
[----:B------:R-:W-:Y:S01]  /*b050*/  STG.E.U16 desc[UR8][R56.64], R50 ;  /* 0x0000003238007986 */ /* 0x000fe2000c101508 */
[----:B------:R-:W-:-:S03]  /*b060*/  LEA R54, P2, R55, R0, 0x1 ;  /* 0x0000000037367211 */ /* 0x000fc600078408ff */
[----:B------:R0:W-:Y:S01]  /*b070*/  STG.E.U16 desc[UR8][R52.64], R48 ;  /* 0x0000003034007986 */ /* 0x0001e2000c101508 */
[----:B------:R-:W-:Y:S02]  /*b080*/  LEA.HI.X.SX32 R55, R55, R2, 0x1, P2 ;  /* 0x0000000237377211 */ /* 0x000fe400010f0eff */
[----:B0-----:R-:W-:Y:S01]  /*b090*/  LEA R52, P3, R3, R0, 0x1 ;  /* 0x0000000003347211 */ /* 0x001fe200078608ff */
[----:B------:R-:W-:-:S03]  /*b0a0*/  IMAD R48, R7, 0x2, R3 ;  /* 0x0000000207307824 */ /* 0x000fc600078e0203 */
[----:B------:R-:W-:Y:S01]  /*b0b0*/  LEA.HI.X.SX32 R53, R3, R2, 0x1, P3 ;  /* 0x0000000203357211 */ /* 0x000fe200018f0eff */
[----:B--2---:R-:W-:Y:S04]  /*b0c0*/  STG.E.U16 desc[UR8][R60.64], R49 ;  /* 0x000000313c007986 */ /* 0x004fe8000c101508 */
[----:B---3--:R0:W-:Y:S04]  /*b0d0*/  STG.E.U16 desc[UR8][R54.64], R26 ;  /* 0x0000001a36007986 */ /* 0x0081e8000c101508 */
[----:B------:R1:W-:Y:S01]  /*b0e0*/  STG.E.U16 desc[UR8][R52.64], R18 ;  /* 0x0000001234007986 */ /* 0x0003e2000c101508 */
[----:B0-----:R-:W-:Y:S01]  /*b0f0*/  LEA R54, P2, R48, R0, 0x1 ;  /* 0x0000000030367211 */ /* 0x001fe200078408ff */
[----:B-1----:R-:W-:-:S03]  /*b100*/  IMAD R52, R7, 0x2, R48 ;  /* 0x0000000207347824 */ /* 0x002fc600078e0230 */
[----:B------:R-:W-:Y:S01]  /*b110*/  LEA.HI.X.SX32 R55, R48, R2, 0x1, P2 ;  /* 0x0000000230377211 */ /* 0x000fe200010f0eff */
[C---:B------:R-:W-:Y:S01]  /*b120*/  IMAD R3, R7.reuse, 0x2, R52 ;  /* 0x0000000207037824 */ /* 0x040fe200078e0234 */
[----:B------:R-:W-:Y:S02]  /*b130*/  LEA R60, P2, R52, R0, 0x1 ;  /* 0x00000000343c7211 */ /* 0x000fe400078408ff */
[----:B------:R-:W-:Y:S01]  /*b140*/  PRMT R24, R18, 0x7632, R24 ;  /* 0x0000763212187816 */ /* 0x000fe20000000018 */
[----:B------:R-:W-:Y:S01]  /*b150*/  IMAD R18, R7, 0x2, R3 ;  /* 0x0000000207127824 */ /* 0x000fe200078e0203 */
[----:B------:R-:W-:Y:S02]  /*b160*/  LEA.HI.X.SX32 R61, R52, R2, 0x1, P2 ;  /* 0x00000002343d7211 */ /* 0x000fe400010f0eff */
[----:B------:R-:W-:Y:S02]  /*b170*/  LEA R52, P2, R3, R0, 0x1 ;  /* 0x0000000003347211 */ /* 0x000fe400078408ff */
[----:B------:R-:W-:-:S02]  /*b180*/  PRMT R19, R49, 0x7632, R19 ;  /* 0x0000763231137816 */ /* 0x000fc40000000013 */
[----:B------:R-:W-:Y:S02]  /*b190*/  LEA.HI.X.SX32 R53, R3, R2, 0x1, P2 ;  /* 0x0000000203357211 */ /* 0x000fe400010f0eff */
[----:B------:R-:W-:Y:S01]  /*b1a0*/  LEA R3, R7, R18, 0x1 ;  /* 0x0000001207037211 */ /* 0x000fe200078e08ff */
[----:B----4-:R0:W-:Y:S01]  /*b1b0*/  STG.E.U16 desc[UR8][R54.64], R27 ;  /* 0x0000001b36007986 */ /* 0x0101e2000c101508 */
[----:B------:R-:W-:-:S03]  /*b1c0*/  PRMT R25, R26, 0x7632, R25 ;  /* 0x000076321a197816 */ /* 0x000fc60000000019 */
[----:B------:R1:W-:Y:S01]  /*b1d0*/  STG.E.U16 desc[UR8][R60.64], R19 ;  /* 0x000000133c007986 */ /* 0x0003e2000c101508 */
[----:B0-----:R-:W-:-:S03]  /*b1e0*/  LEA R54, P2, R18, R0, 0x1 ;  /* 0x0000000012367211 */ /* 0x001fc600078408ff */
[----:B------:R0:W-:Y:S01]  /*b1f0*/  STG.E.U16 desc[UR8][R52.64], R25 ;  /* 0x0000001934007986 */ /* 0x0001e2000c101508 */
[----:B-1----:R-:W-:Y:S01]  /*b200*/  IMAD R61, R7, 0x2, R3 ;  /* 0x00000002073d7824 */ /* 0x002fe200078e0203 */
[----:B------:R-:W-:Y:S02]  /*b210*/  LEA.HI.X.SX32 R55, R18, R2, 0x1, P2 ;  /* 0x0000000212377211 */ /* 0x000fe400010f0eff */
[----:B------:R-:W-:Y:S01]  /*b220*/  LEA R18, P2, R3, R0, 0x1 ;  /* 0x0000000003127211 */ /* 0x000fe200078408ff */
[----:B0-----:R-:W-:-:S03]  /*b230*/  IMAD R53, R7, 0x2, R61 ;  /* 0x0000000207357824 */ /* 0x001fc600078e023d */
[----:B------:R-:W-:Y:S02]  /*b240*/  LEA.HI.X.SX32 R19, R3, R2, 0x1, P2 ;  /* 0x0000000203137211 */ /* 0x000fe400010f0eff */
[----:B------:R-:W-:Y:S01]  /*b250*/  LEA R60, P2, R61, R0, 0x1 ;  /* 0x000000003d3c7211 */ /* 0x000fe200078408ff */
[----:B------:R-:W-:Y:S01]  /*b260*/  IMAD R3, R7, 0x2, R53 ;  /* 0x0000000207037824 */ /* 0x000fe200078e0235 */
[----:B------:R0:W-:Y:S02]  /*b270*/  STG.E.U16 desc[UR8][R54.64], R24 ;  /* 0x0000001836007986 */ /* 0x0001e4000c101508 */
[----:B------:R-:W-:Y:S02]  /*b280*/  LEA.HI.X.SX32 R61, R61, R2, 0x1, P2 ;  /* 0x000000023d3d7211 */ /* 0x000fe400010f0eff */
[----:B------:R-:W-:Y:S02]  /*b290*/  PRMT R17, R27, 0x7632, R17 ;  /* 0x000076321b117816 */ /* 0x000fe40000000011 */
[----:B------:R-:W-:-:S02]  /*b2a0*/  LEA R52, P3, R53, R0, 0x1 ;  /* 0x0000000035347211 */ /* 0x000fc400078608ff */
[----:B0-----:R-:W-:-:S04]  /*b2b0*/  LEA R54, P2, R3, R0, 0x1 ;  /* 0x0000000003367211 */ /* 0x001fc800078408ff */
[-C--:B------:R-:W-:Y:S01]  /*b2c0*/  LEA.HI.X.SX32 R55, R3, R2.reuse, 0x1, P2 ;  /* 0x0000000203377211 */ /* 0x080fe200010f0eff */
[----:B------:R-:W-:Y:S01]  /*b2d0*/  IMAD R3, R7, 0x2, R3 ;  /* 0x0000000207037824 */ /* 0x000fe200078e0203 */
[----:B------:R-:W-:Y:S01]  /*b2e0*/  LEA.HI.X.SX32 R53, R53, R2, 0x1, P3 ;  /* 0x0000000235357211 */ /* 0x000fe200018f0eff */
[----:B------:R-:W-:Y:S04]  /*b2f0*/  STG.E.U16 desc[UR8][R18.64], R17 ;  /* 0x0000001112007986 */ /* 0x000fe8000c101508 */
[----:B------:R0:W-:Y:S04]  /*b300*/  STG.E.U16 desc[UR8][R60.64], R44 ;  /* 0x0000002c3c007986 */ /* 0x0001e8000c101508 */
[----:B------:R1:W-:Y:S04]  /*b310*/  STG.E.U16 desc[UR8][R52.64], R45 ;  /* 0x0000002d34007986 */ /* 0x0003e8000c101508 */
[----:B------:R2:W-:Y:S01]  /*b320*/  STG.E.U16 desc[UR8][R54.64], R46 ;  /* 0x0000002e36007986 */ /* 0x0005e2000c101508 */
[----:B0-----:R-:W-:-:S02]  /*b330*/  LEA R60, R7, R3, 0x1 ;  /* 0x00000003073c7211 */ /* 0x001fc400078e08ff */
[----:B-1----:R-:W-:-:S03]  /*b340*/  LEA R52, P2, R3, R0, 0x1 ;  /* 0x0000000003347211 */ /* 0x002fc600078408ff */
[----:B--2---:R-:W-:Y:S01]  /*b350*/  IMAD R55, R7, 0x2, R60 ;  /* 0x0000000207377824 */ /* 0x004fe200078e023c */
[----:B------:R-:W-:Y:S02]  /*b360*/  PRMT R54, R44, 0x7632, R54 ;  /* 0x000076322c367816 */ /* 0x000fe40000000036 */
[----:B------:R-:W-:Y:S02]  /*b370*/  LEA.HI.X.SX32 R53, R3, R2, 0x1, P2 ;  /* 0x0000000203357211 */ /* 0x000fe400010f0eff */
[----:B------:R-:W-:Y:S02]  /*b380*/  PRMT R16, R46, 0x7632, R16 ;  /* 0x000076322e107816 */ /* 0x000fe40000000010 */
[-C--:B------:R-:W-:Y:S01]  /*b390*/  LEA R44, P3, R60, R0.reuse, 0x1 ;  /* 0x000000003c2c7211 */ /* 0x080fe200078608ff */
[----:B------:R-:W-:Y:S01]  /*b3a0*/  IMAD R3, R7, 0x2, R55 ;  /* 0x0000000207037824 */ /* 0x000fe200078e0237 */
[----:B------:R-:W-:Y:S01]  /*b3b0*/  LEA R46, P2, R55, R0, 0x1 ;  /* 0x00000000372e7211 */ /* 0x000fe200078408ff */
[----:B------:R0:W-:Y:S01]  /*b3c0*/  STG.E.U16 desc[UR8][R52.64], R47 ;  /* 0x0000002f34007986 */ /* 0x0001e2000c101508 */
[----:B------:R-:W-:-:S02]  /*b3d0*/  PRMT R61, R45, 0x7632, R61 ;  /* 0x000076322d3d7816 */ /* 0x000fc4000000003d */
[----:B------:R-:W-:Y:S02]  /*b3e0*/  PRMT R6, R47, 0x7632, R6 ;  /* 0x000076322f067816 */ /* 0x000fe40000000006 */
[-C--:B------:R-:W-:Y:S02]  /*b3f0*/  LEA.HI.X.SX32 R45, R60, R2.reuse, 0x1, P3 ;  /* 0x000000023c2d7211 */ /* 0x080fe400018f0eff */
[----:B0-----:R-:W-:Y:S01]  /*b400*/  LEA.HI.X.SX32 R47, R55, R2, 0x1, P2 ;  /* 0x00000002372f7211 */ /* 0x001fe200010f0eff */
[----:B------:R-:W-:Y:S02]  /*b410*/  IMAD R55, R7, 0x2, R3 ;  /* 0x0000000207377824 */ /* 0x000fe400078e0203 */
[----:B------:R0:W-:Y:S01]  /*b420*/  STG.E.U16 desc[UR8][R44.64], R54 ;  /* 0x000000362c007986 */ /* 0x0001e2000c101508 */
[----:B------:R-:W-:-:S04]  /*b430*/  LEA R52, P2, R3, R0, 0x1 ;  /* 0x0000000003347211 */ /* 0x000fc800078408ff */
[----:B------:R-:W-:Y:S01]  /*b440*/  LEA.HI.X.SX32 R53, R3, R2, 0x1, P2 ;  /* 0x0000000203357211 */ /* 0x000fe200010f0eff */
[----:B0-----:R-:W-:Y:S01]  /*b450*/  IMAD R54, R7, 0x2, R55 ;  /* 0x0000000207367824 */ /* 0x001fe200078e0237 */
[----:B------:R-:W-:-:S04]  /*b460*/  LEA R44, P2, R55, R0, 0x1 ;  /* 0x00000000372c7211 */ /* 0x000fc800078408ff */
[----:B------:R-:W-:Y:S01]  /*b470*/  LEA R3, R7, R54, 0x1 ;  /* 0x0000003607037211 */ /* 0x000fe200078e08ff */
[----:B------:R0:W-:Y:S01]  /*b480*/  STG.E.U16 desc[UR8][R46.64], R61 ;  /* 0x0000003d2e007986 */ /* 0x0001e2000c101508 */
[----:B------:R-:W-:-:S03]  /*b490*/  LEA.HI.X.SX32 R45, R55, R2, 0x1, P2 ;  /* 0x00000002372d7211 */ /* 0x000fc600010f0eff */
[----:B------:R-:W-:Y:S01]  /*b4a0*/  IMAD R60, R7, 0x2, R3 ;  /* 0x00000002073c7824 */ /* 0x000fe200078e0203 */
[----:B------:R1:W-:Y:S01]  /*b4b0*/  STG.E.U16 desc[UR8][R52.64], R16 ;  /* 0x0000001034007986 */ /* 0x0003e2000c101508 */
[----:B0-----:R-:W-:-:S04]  /*b4c0*/  LEA R46, P2, R54, R0, 0x1 ;  /* 0x00000000362e7211 */ /* 0x001fc800078408ff */
[----:B------:R-:W-:Y:S02]  /*b4d0*/  LEA.HI.X.SX32 R47, R54, R2, 0x1, P2 ;  /* 0x00000002362f7211 */ /* 0x000fe400010f0eff */
[CC--:B-1----:R-:W-:Y:S02]  /*b4e0*/  LEA R52, P3, R3.reuse, R0.reuse, 0x1 ;  /* 0x0000000003347211 */ /* 0x0c2fe400078608ff */
[C---:B------:R-:W-:Y:S02]  /*b4f0*/  LEA R54, P2, R60.reuse, R0, 0x1 ;  /* 0x000000003c367211 */ /* 0x040fe400078408ff */
[-C--:B------:R-:W-:Y:S02]  /*b500*/  LEA.HI.X.SX32 R53, R3, R2.reuse, 0x1, P3 ;  /* 0x0000000203357211 */ /* 0x080fe400018f0eff */
[----:B------:R-:W-:Y:S01]  /*b510*/  LEA.HI.X.SX32 R55, R60, R2, 0x1, P2 ;  /* 0x000000023c377211 */ /* 0x000fe200010f0eff */
[C---:B------:R-:W-:Y:S01]  /*b520*/  IMAD R60, R7.reuse, 0x2, R60 ;  /* 0x00000002073c7824 */ /* 0x040fe200078e023c */
[----:B------:R0:W-:Y:S04]  /*b530*/  STG.E.U16 desc[UR8][R44.64], R6 ;  /* 0x000000062c007986 */ /* 0x0001e8000c101508 */
[----:B------:R-:W-:Y:S04]  /*b540*/  STG.E.U16 desc[UR8][R46.64], R40 ;  /* 0x000000282e007986 */ /* 0x000fe8000c101508 */
[----:B------:R1:W-:Y:S01]  /*b550*/  STG.E.U16 desc[UR8][R52.64], R41 ;  /* 0x0000002934007986 */ /* 0x0003e2000c101508 */
[----:B0-----:R-:W-:Y:S01]  /*b560*/  IMAD R45, R7, 0x2, R60 ;  /* 0x00000002072d7824 */ /* 0x001fe200078e023c */
[----:B-1----:R-:W-:-:S02]  /*b570*/  PRMT R53, R40, 0x7632, R53 ;  /* 0x0000763228357816 */ /* 0x002fc40000000035 */
[C---:B------:R-:W-:Y:S02]  /*b580*/  LEA R40, P2, R60.reuse, R0, 0x1 ;  /* 0x000000003c287211 */ /* 0x040fe400078408ff */
[----:B------:R-:W-:Y:S02]  /*b590*/  PRMT R52, R41, 0x7632, R52 ;  /* 0x0000763229347816 */ /* 0x000fe40000000034 */
[----:B------:R-:W-:Y:S02]  /*b5a0*/  LEA.HI.X.SX32 R41, R60, R2, 0x1, P2 ;  /* 0x000000023c297211 */ /* 0x000fe400010f0eff */
[----:B------:R-:W0:Y:S01]  /*b5b0*/  LDC R60, c[0x0][0x3e8] ;  /* 0x0000fa00ff3c7b82 */ /* 0x000e220000000800 */
[----:B------:R-:W-:Y:S01]  /*b5c0*/  LEA R47, R7, R45, 0x1 ;  /* 0x0000002d072f7211 */ /* 0x000fe200078e08ff */
[----:B------:R0:W-:Y:S01]  /*b5d0*/  STG.E.U16 desc[UR8][R54.64], R42 ;  /* 0x0000002a36007986 */ /* 0x0001e2000c101508 */
[----:B------:R-:W-:Y:S02]  /*b5e0*/  LEA R44, P3, R45, R0, 0x1 ;  /* 0x000000002d2c7211 */ /* 0x000fe400078608ff */
[----:B------:R-:W-:Y:S01]  /*b5f0*/  PRMT R3, R43, 0x7632, R3 ;  /* 0x000076322b037816 */ /* 0x000fe20000000003 */
[----:B------:R1:W-:Y:S01]  /*b600*/  STG.E.U16 desc[UR8][R40.64], R43 ;  /* 0x0000002b28007986 */ /* 0x0003e2000c101508 */
[----:B------:R-:W-:-:S02]  /*b610*/  LEA.HI.X.SX32 R45, R45, R2, 0x1, P3 ;  /* 0x000000022d2d7211 */ /* 0x000fc400018f0eff */
[----:B------:R-:W-:-:S03]  /*b620*/  LEA R46, P2, R47, R0, 0x1 ;  /* 0x000000002f2e7211 */ /* 0x000fc600078408ff */
[----:B------:R2:W-:Y:S01]  /*b630*/  STG.E.U16 desc[UR8][R44.64], R53 ;  /* 0x000000352c007986 */ /* 0x0005e2000c101508 */
[----:B0-----:R-:W-:Y:S01]  /*b640*/  IMAD R54, R60, 0x2, R47 ;  /* 0x000000023c367824 */ /* 0x001fe200078e022f */
[----:B------:R-:W-:-:S03]  /*b650*/  LEA.HI.X.SX32 R47, R47, R2, 0x1, P2 ;  /* 0x000000022f2f7211 */ /* 0x000fc600010f0eff */
[----:B-1----:R-:W-:Y:S01]  /*b660*/  IMAD R43, R60, 0x2, R54 ;  /* 0x000000023c2b7824 */ /* 0x002fe200078e0236 */
[----:B------:R-:W-:-:S03]  /*b670*/  LEA R40, P2, R54, R0, 0x1 ;  /* 0x0000000036287211 */ /* 0x000fc600078408ff */
[----:B--2---:R-:W-:Y:S01]  /*b680*/  IMAD R53, R60, 0x2, R43 ;  /* 0x000000023c357824 */ /* 0x004fe200078e022b */
[----:B------:R-:W-:Y:S01]  /*b690*/  LEA.HI.X.SX32 R41, R54, R2, 0x1, P2 ;  /* 0x0000000236297211 */ /* 0x000fe200010f0eff */
[----:B------:R0:W-:Y:S01]  /*b6a0*/  STG.E.U16 desc[UR8][R46.64], R52 ;  /* 0x000000342e007986 */ /* 0x0001e2000c101508 */
[C---:B------:R-:W-:Y:S02]  /*b6b0*/  LEA R44, P2, R43.reuse, R0, 0x1 ;  /* 0x000000002b2c7211 */ /* 0x040fe400078408ff */
[----:B------:R-:W-:Y:S02]  /*b6c0*/  PRMT R42, R42, 0x7632, R42 ;  /* 0x000076322a2a7816 */ /* 0x000fe4000000002a */
[----:B------:R-:W-:Y:S02]  /*b6d0*/  LEA.HI.X.SX32 R45, R43, R2, 0x1, P2 ;  /* 0x000000022b2d7211 */ /* 0x000fe400010f0eff */
[----:B0-----:R-:W-:Y:S02]  /*b6e0*/  LEA R52, R60, R53, 0x1 ;  /* 0x000000353c347211 */ /* 0x001fe400078e08ff */
[----:B------:R-:W-:-:S03]  /*b6f0*/  LEA R46, P2, R53, R0, 0x1 ;  /* 0x00000000352e7211 */ /* 0x000fc600078408ff */
[----:B------:R-:W-:Y:S01]  /*b700*/  IMAD R54, R60, 0x2, R52 ;  /* 0x000000023c367824 */ /* 0x000fe200078e0234 */
[----:B------:R0:W-:Y:S01]  /*b710*/  STG.E.U16 desc[UR8][R40.64], R42 ;  /* 0x0000002a28007986 */ /* 0x0001e2000c101508 */
[----:B------:R-:W-:-:S03]  /*b720*/  LEA.HI.X.SX32 R47, R53, R2, 0x1, P2 ;  /* 0x00000002352f7211 */ /* 0x000fc600010f0eff */
[----:B------:R1:W-:Y:S01]  /*b730*/  STG.E.U16 desc[UR8][R44.64], R3 ;  /* 0x000000032c007986 */ /* 0x0003e2000c101508 */
[-C--:B0-----:R-:W-:Y:S02]  /*b740*/  LEA R42, P2, R54, R0.reuse, 0x1 ;  /* 0x00000000362a7211 */ /* 0x081fe400078408ff */
[----:B------:R-:W-:Y:S02]  /*b750*/  LEA R40, P3, R52, R0, 0x1 ;  /* 0x0000000034287211 */ /* 0x000fe400078608ff */
[-C--:B------:R-:W-:Y:S01]  /*b760*/  LEA.HI.X.SX32 R43, R54, R2.reuse, 0x1, P2 ;  /* 0x00000002362b7211 */ /* 0x080fe200010f0eff */
[----:B------:R-:W-:Y:S01]  /*b770*/  IMAD R54, R60, 0x2, R54 ;  /* 0x000000023c367824 */ /* 0x000fe200078e0236 */
[----:B------:R-:W-:Y:S01]  /*b780*/  LEA.HI.X.SX32 R41, R52, R2, 0x1, P3 ;  /* 0x0000000234297211 */ /* 0x000fe200018f0eff */
[----:B------:R0:W-:Y:S01]  /*b790*/  STG.E.U16 desc[UR8][R46.64], R36 ;  /* 0x000000242e007986 */ /* 0x0001e2000c101508 */
[----:B-1----:R-:W-:-:S03]  /*b7a0*/  PRMT R45, R36, 0x7632, R45 ;  /* 0x00007632242d7816 */ /* 0x002fc6000000002d */
[----:B------:R1:W-:Y:S04]  /*b7b0*/  STG.E.U16 desc[UR8][R40.64], R37 ;  /* 0x0000002528007986 */ /* 0x0003e8000c101508 */
[----:B------:R2:W-:Y:S01]  /*b7c0*/  STG.E.U16 desc[UR8][R42.64], R38 ;  /* 0x000000262a007986 */ /* 0x0005e2000c101508 */
[----:B0-----:R-:W-:Y:S01]  /*b7d0*/  IMAD R36, R60, 0x2, R54 ;  /* 0x000000023c247824 */ /* 0x001fe200078e0236 */
[----:B------:R-:W-:-:S04]  /*b7e0*/  PRMT R46, R37, 0x7632, R46 ;  /* 0x00007632252e7816 */ /* 0x000fc8000000002e */
[----:B-1----:R-:W-:Y:S02]  /*b7f0*/  LEA R37, R60, R36, 0x1 ;  /* 0x000000243c257211 */ /* 0x002fe400078e08ff */
[-C--:B--2---:R-:W-:Y:S02]  /*b800*/  LEA R42, P2, R54, R0.reuse, 0x1 ;  /* 0x00000000362a7211 */ /* 0x084fe400078408ff */
[----:B------:R-:W-:Y:S02]  /*b810*/  LEA R40, P3, R36, R0, 0x1 ;  /* 0x0000000024287211 */ /* 0x000fe400078608ff */
[-C--:B------:R-:W-:Y:S01]  /*b820*/  LEA.HI.X.SX32 R43, R54, R2.reuse, 0x1, P2 ;  /* 0x00000002362b7211 */ /* 0x080fe200010f0eff */
[----:B------:R-:W-:Y:S01]  /*b830*/  IMAD R47, R60, 0x2, R37 ;  /* 0x000000023c2f7824 */ /* 0x000fe200078e0225 */
[----:B------:R-:W-:Y:S02]  /*b840*/  LEA.HI.X.SX32 R41, R36, R2, 0x1, P3 ;  /* 0x0000000224297211 */ /* 0x000fe400018f0eff */
[----:B------:R-:W-:Y:S01]  /*b850*/  LEA R36, P2, R37, R0, 0x1 ;  /* 0x0000000025247211 */ /* 0x000fe200078408ff */
[----:B------:R0:W-:Y:S01]  /*b860*/  STG.E.U16 desc[UR8][R42.64], R39 ;  /* 0x000000272a007986 */ /* 0x0001e2000c101508 */
[----:B------:R-:W-:-:S02]  /*b870*/  PRMT R44, R38, 0x7632, R44 ;  /* 0x00007632262c7816 */ /* 0x000fc4000000002c */
[----:B------:R-:W-:Y:S01]  /*b880*/  LEA.HI.X.SX32 R37, R37, R2, 0x1, P2 ;  /* 0x0000000225257211 */ /* 0x000fe200010f0eff */
[----:B------:R1:W-:Y:S01]  /*b890*/  STG.E.U16 desc[UR8][R40.64], R45 ;  /* 0x0000002d28007986 */ /* 0x0003e2000c101508 */
[----:B------:R-:W-:Y:S01]  /*b8a0*/  LEA R38, P2, R47, R0, 0x1 ;  /* 0x000000002f267211 */ /* 0x000fe200078408ff */
[----:B0-----:R-:W-:Y:S01]  /*b8b0*/  IMAD R42, R60, 0x2, R47 ;  /* 0x000000023c2a7824 */ /* 0x001fe200078e022f */
[----:B------:R-:W-:-:S03]  /*b8c0*/  PRMT R3, R39, 0x7632, R3 ;  /* 0x0000763227037816 */ /* 0x000fc60000000003 */
[C---:B-1----:R-:W-:Y:S01]  /*b8d0*/  IMAD R45, R60.reuse, 0x2, R42 ;  /* 0x000000023c2d7824 */ /* 0x042fe200078e022a */
[----:B------:R-:W-:Y:S01]  /*b8e0*/  LEA.HI.X.SX32 R39, R47, R2, 0x1, P2 ;  /* 0x000000022f277211 */ /* 0x000fe200010f0eff */
[----:B------:R0:W-:Y:S03]  /*b8f0*/  STG.E.U16 desc[UR8][R36.64], R46 ;  /* 0x0000002e24007986 */ /* 0x0001e6000c101508 */
[----:B------:R-:W-:Y:S01]  /*b900*/  LEA R43, R60, R45, 0x1 ;  /* 0x0000002d3c2b7211 */ /* 0x000fe200078e08ff */
[----:B------:R1:W-:Y:S01]  /*b910*/  STG.E.U16 desc[UR8][R38.64], R44 ;  /* 0x0000002c26007986 */ /* 0x0003e2000c101508 */
[----:B------:R-:W-:-:S04]  /*b920*/  LEA R40, P2, R42, R0, 0x1 ;  /* 0x000000002a287211 */ /* 0x000fc800078408ff */
[----:B------:R-:W-:Y:S02]  /*b930*/  LEA.HI.X.SX32 R41, R42, R2, 0x1, P2 ;  /* 0x000000022a297211 */ /* 0x000fe400010f0eff */
[----:B0-----:R-:W-:Y:S01]  /*b940*/  LEA R36, P3, R45, R0, 0x1 ;  /* 0x000000002d247211 */ /* 0x001fe200078608ff */
[----:B-1----:R-:W-:-:S03]  /*b950*/  IMAD R44, R60, 0x2, R43 ;  /* 0x000000023c2c7824 */ /* 0x002fc600078e022b */
[----:B------:R-:W-:Y:S02]  /*b960*/  LEA.HI.X.SX32 R37, R45, R2, 0x1, P3 ;  /* 0x000000022d257211 */ /* 0x000fe400018f0eff */
[CC--:B------:R-:W-:Y:S01]  /*b970*/  LEA R38, P2, R43.reuse, R0.reuse, 0x1 ;  /* 0x000000002b267211 */ /* 0x0c0fe200078408ff */
[----:B------:R-:W-:Y:S01]  /*b980*/  IMAD R47, R60, 0x2, R44 ;  /* 0x000000023c2f7824 */ /* 0x000fe200078e022c */
[----:B------:R-:W-:Y:S02]  /*b990*/  LEA R42, P3, R44, R0, 0x1 ;  /* 0x000000002c2a7211 */ /* 0x000fe400078608ff */
[-C--:B------:R-:W-:Y:S01]  /*b9a0*/  LEA.HI.X.SX32 R39, R43, R2.reuse, 0x1, P2 ;  /* 0x000000022b277211 */ /* 0x080fe200010f0eff */
[----:B------:R-:W-:Y:S01]  /*b9b0*/  IMAD R45, R60, 0x2, R47 ;  /* 0x000000023c2d7824 */ /* 0x000fe200078e022f */
[----:B------:R-:W-:Y:S01]  /*b9c0*/  LEA.HI.X.SX32 R43, R44, R2, 0x1, P3 ;  /* 0x000000022c2b7211 */ /* 0x000fe200018f0eff */
[----:B------:R-:W-:Y:S04]  /*b9d0*/  STG.E.U16 desc[UR8][R40.64], R3 ;  /* 0x0000000328007986 */ /* 0x000fe8000c101508 */
[----:B------:R0:W-:Y:S04]  /*b9e0*/  STG.E.U16 desc[UR8][R36.64], R32 ;  /* 0x0000002024007986 */ /* 0x0001e8000c101508 */
[----:B------:R-:W-:Y:S04]  /*b9f0*/  STG.E.U16 desc[UR8][R38.64], R33 ;  /* 0x0000002126007986 */ /* 0x000fe8000c101508 */
[----:B------:R1:W-:Y:S01]  /*ba00*/  STG.E.U16 desc[UR8][R42.64], R34 ;  /* 0x000000222a007986 */ /* 0x0003e2000c101508 */
[----:B0-----:R-:W-:-:S02]  /*ba10*/  LEA R36, P2, R47, R0, 0x1 ;  /* 0x000000002f247211 */ /* 0x001fc400078408ff */
[----:B------:R-:W-:Y:S02]  /*ba20*/  PRMT R41, R32, 0x7632, R41 ;  /* 0x0000763220297816 */ /* 0x000fe40000000029 */
[----:B------:R-:W-:Y:S02]  /*ba30*/  LEA.HI.X.SX32 R37, R47, R2, 0x1, P2 ;  /* 0x000000022f257211 */ /* 0x000fe400010f0eff */
[----:B-1----:R-:W-:Y:S02]  /*ba40*/  LEA R42, R60, R45, 0x1 ;  /* 0x0000002d3c2a7211 */ /* 0x002fe400078e08ff */
[----:B------:R-:W-:-:S03]  /*ba50*/  LEA R32, P2, R45, R0, 0x1 ;  /* 0x000000002d207211 */ /* 0x000fc600078408ff */
[----:B------:R-:W-:Y:S01]  /*ba60*/  IMAD R40, R60, 0x2, R42 ;  /* 0x000000023c287824 */ /* 0x000fe200078e022a */
[----:B------:R-:W-:Y:S02]  /*ba70*/  PRMT R39, R33, 0x7632, R39 ;  /* 0x0000763221277816 */ /* 0x000fe40000000027 */
[----:B------:R-:W-:Y:S01]  /*ba80*/  PRMT R38, R34, 0x7632, R38 ;  /* 0x0000763222267816 */ /* 0x000fe20000000026 */
[----:B------:R-:W-:Y:S01]  /*ba90*/  IMAD R43, R60, 0x2, R40 ;  /* 0x000000023c2b7824 */ /* 0x000fe200078e0228 */
[----:B------:R-:W-:Y:S02]  /*baa0*/  LEA.HI.X.SX32 R33, R45, R2, 0x1, P2 ;  /* 0x000000022d217211 */ /* 0x000fe400010f0eff */
[----:B------:R-:W-:Y:S01]  /*bab0*/  LEA R34, P2, R42, R0, 0x1 ;  /* 0x000000002a227211 */ /* 0x000fe200078408ff */
[----:B------:R0:W-:Y:S01]  /*bac0*/  STG.E.U16 desc[UR8][R36.64], R35 ;  /* 0x0000002324007986 */ /* 0x0001e2000c101508 */
[----:B------:R-:W-:Y:S01]  /*bad0*/  PRMT R3, R35, 0x7632, R3 ;  /* 0x0000763223037816 */ /* 0x000fe20000000003 */
[----:B------:R-:W-:-:S02]  /*bae0*/  IMAD R45, R60, 0x2, R43 ;  /* 0x000000023c2d7824 */ /* 0x000fc400078e022b */
[----:B------:R1:W-:Y:S01]  /*baf0*/  STG.E.U16 desc[UR8][R32.64], R41 ;  /* 0x0000002920007986 */ /* 0x0003e2000c101508 */
[----:B0-----:R-:W-:Y:S02]  /*bb00*/  LEA.HI.X.SX32 R35, R42, R2, 0x1, P2 ;  /* 0x000000022a237211 */ /* 0x001fe400010f0eff */
[CC--:B-1----:R-:W-:Y:S02]  /*bb10*/  LEA R32, P2, R43.reuse, R0.reuse, 0x1 ;  /* 0x000000002b207211 */ /* 0x0c2fe400078408ff */
[----:B------:R-:W-:Y:S02]  /*bb20*/  LEA R36, P3, R40, R0, 0x1 ;  /* 0x0000000028247211 */ /* 0x000fe400078608ff */
[-C--:B------:R-:W-:Y:S02]  /*bb30*/  LEA.HI.X.SX32 R33, R43, R2.reuse, 0x1, P2 ;  /* 0x000000022b217211 */ /* 0x080fe400010f0eff */
[----:B------:R-:W-:Y:S02]  /*bb40*/  LEA R43, R60, R45, 0x1 ;  /* 0x0000002d3c2b7211 */ /* 0x000fe400078e08ff */
[----:B------:R-:W-:Y:S01]  /*bb50*/  LEA.HI.X.SX32 R37, R40, R2, 0x1, P3 ;  /* 0x0000000228257211 */ /* 0x000fe200018f0eff */
[----:B------:R0:W-:Y:S02]  /*bb60*/  STG.E.U16 desc[UR8][R34.64], R39 ;  /* 0x0000002722007986 */ /* 0x0001e4000c101508 */
[----:B------:R-:W-:-:S02]  /*bb70*/  IMAD R47, R60, 0x2, R43 ;  /* 0x000000023c2f7824 */ /* 0x000fc400078e022b */
[----:B------:R1:W-:Y:S04]  /*bb80*/  STG.E.U16 desc[UR8][R36.64], R38 ;  /* 0x0000002624007986 */ /* 0x0003e8000c101508 */
[----:B------:R2:W-:Y:S01]  /*bb90*/  STG.E.U16 desc[UR8][R32.64], R3 ;  /* 0x0000000320007986 */ /* 0x0005e2000c101508 */
[----:B0-----:R-:W-:Y:S01]  /*bba0*/  LEA R34, P2, R45, R0, 0x1 ;  /* 0x000000002d227211 */ /* 0x001fe200078408ff */
[----:B-1----:R-:W-:-:S03]  /*bbb0*/  IMAD R38, R60, 0x2, R47 ;  /* 0x000000023c267824 */ /* 0x002fc600078e022f */
[----:B------:R-:W-:Y:S01]  /*bbc0*/  LEA.HI.X.SX32 R35, R45, R2, 0x1, P2 ;  /* 0x000000022d237211 */ /* 0x000fe200010f0eff */
[----:B--2---:R-:W-:Y:S01]  /*bbd0*/  IMAD R3, R60, 0x2, R38 ;  /* 0x000000023c037824 */ /* 0x004fe200078e0226 */
[----:B------:R-:W-:-:S03]  /*bbe0*/  LEA R36, P2, R43, R0, 0x1 ;  /* 0x000000002b247211 */ /* 0x000fc600078408ff */
[----:B------:R0:W-:Y:S01]  /*bbf0*/  STG.E.U16 desc[UR8][R34.64], R28 ;  /* 0x0000001c22007986 */ /* 0x0001e2000c101508 */
[----:B------:R-:W-:Y:S02]  /*bc00*/  LEA R32, P3, R47, R0, 0x1 ;  /* 0x000000002f207211 */ /* 0x000fe400078608ff */
[-C--:B------:R-:W-:Y:S02]  /*bc10*/  LEA.HI.X.SX32 R37, R43, R2.reuse, 0x1, P2 ;  /* 0x000000022b257211 */ /* 0x080fe400010f0eff */
[----:B------:R-:W-:Y:S02]  /*bc20*/  LEA.HI.X.SX32 R33, R47, R2, 0x1, P3 ;  /* 0x000000022f217211 */ /* 0x000fe400018f0eff */
[C---:B0-----:R-:W-:Y:S01]  /*bc30*/  LEA R35, R60.reuse, R3, 0x1 ;  /* 0x000000033c237211 */ /* 0x041fe200078e08ff */
[----:B------:R-:W-:Y:S04]  /*bc40*/  STG.E.U16 desc[UR8][R36.64], R29 ;  /* 0x0000001d24007986 */ /* 0x000fe8000c101508 */
[C---:B------:R-:W-:Y:S01]  /*bc50*/  IMAD R42, R60.reuse, 0x2, R35 ;  /* 0x000000023c2a7824 */ /* 0x040fe200078e0223 */
[----:B------:R0:W-:Y:S03]  /*bc60*/  STG.E.U16 desc[UR8][R32.64], R30 ;  /* 0x0000001e20007986 */ /* 0x0001e6000c101508 */
[----:B------:R-:W-:Y:S01]  /*bc70*/  IMAD R40, R60, 0x2, R42 ;  /* 0x000000023c287824 */ /* 0x000fe200078e022a */
[----:B------:R-:W-:-:S03]  /*bc80*/  PRMT R43, R29, 0x7632, R43 ;  /* 0x000076321d2b7816 */ /* 0x000fc6000000002b */
[----:B------:R-:W-:Y:S01]  /*bc90*/  IMAD R41, R60, 0x2, R40 ;  /* 0x000000023c297824 */ /* 0x000fe200078e0228 */
[----:B0-----:R-:W-:Y:S02]  /*bca0*/  LEA R32, P2, R38, R0, 0x1 ;  /* 0x0000000026207211 */ /* 0x001fe400078408ff */
[----:B------:R-:W-:Y:S02]  /*bcb0*/  PRMT R30, R28, 0x7632, R30 ;  /* 0x000076321c1e7816 */ /* 0x000fe4000000001e */
[----:B------:R-:W-:Y:S02]  /*bcc0*/  LEA.HI.X.SX32 R33, R38, R2, 0x1, P2 ;  /* 0x0000000226217211 */ /* 0x000fe400010f0eff */
[----:B------:R-:W-:-:S04]  /*bcd0*/  LEA R28, P2, R3, R0, 0x1 ;  /* 0x00000000031c7211 */ /* 0x000fc800078408ff */
[----:B------:R-:W-:Y:S02]  /*bce0*/  LEA.HI.X.SX32 R29, R3, R2, 0x1, P2 ;  /* 0x00000002031d7211 */ /* 0x000fe400010f0eff */
[----:B------:R-:W-:-:S05]  /*bcf0*/  LEA R3, R60, R41, 0x1 ;  /* 0x000000293c037211 */ /* 0x000fca00078e08ff */
[C---:B------:R-:W-:Y:S01]  /*bd00*/  IMAD R37, R60.reuse, 0x2, R3 ;  /* 0x000000023c257824 */ /* 0x040fe200078e0203 */
[----:B------:R0:W-:Y:S03]  /*bd10*/  STG.E.U16 desc[UR8][R32.64], R31 ;  /* 0x0000001f20007986 */ /* 0x0001e6000c101508 */
[----:B------:R-:W-:Y:S01]  /*bd20*/  IMAD R38, R60, 0x2, R37 ;  /* 0x000000023c267824 */ /* 0x000fe200078e0225 */
[C---:B------:R-:W-:Y:S01]  /*bd30*/  LEA R34, P2, R35.reuse, R0, 0x1 ;  /* 0x0000000023227211 */ /* 0x040fe200078408ff */
[----:B------:R1:W-:Y:S01]  /*bd40*/  STG.E.U16 desc[UR8][R28.64], R30 ;  /* 0x0000001e1c007986 */ /* 0x0003e2000c101508 */
[----:B------:R-:W-:Y:S02]  /*bd50*/  PRMT R39, R30, 0x7632, R39 ;  /* 0x000076321e277816 */ /* 0x000fe40000000027 */
[----:B------:R-:W-:Y:S02]  /*bd60*/  LEA.HI.X.SX32 R35, R35, R2, 0x1, P2 ;  /* 0x0000000223237211 */ /* 0x000fe400010f0eff */
[----:B0-----:R-:W-:Y:S01]  /*bd70*/  LEA R32, P3, R42, R0, 0x1 ;  /* 0x000000002a207211 */ /* 0x001fe200078608ff */
[----:B-1----:R-:W-:-:S03]  /*bd80*/  IMAD R28, R60, 0x2, R38 ;  /* 0x000000023c1c7824 */ /* 0x002fc600078e0226 */
[----:B------:R-:W-:Y:S01]  /*bd90*/  LEA.HI.X.SX32 R33, R42, R2, 0x1, P3 ;  /* 0x000000022a217211 */ /* 0x000fe200018f0eff */
[----:B------:R-:W-:Y:S01]  /*bda0*/  STG.E.U16 desc[UR8][R34.64], R43 ;  /* 0x0000002b22007986 */ /* 0x000fe2000c101508 */
[----:B------:R-:W-:-:S03]  /*bdb0*/  LEA R29, R60, R28, 0x1 ;  /* 0x0000001c3c1d7211 */ /* 0x000fc600078e08ff */
[----:B------:R0:W-:Y:S01]  /*bdc0*/  STG.E.U16 desc[UR8][R32.64], R39 ;  /* 0x0000002720007986 */ /* 0x0001e2000c101508 */
[C---:B------:R-:W-:Y:S02]  /*bdd0*/  LEA R30, P2, R40.reuse, R0, 0x1 ;  /* 0x00000000281e7211 */ /* 0x040fe400078408ff */
[----:B------:R-:W-:Y:S02]  /*bde0*/  PRMT R36, R31, 0x7632, R36 ;  /* 0x000076321f247816 */ /* 0x000fe40000000024 */
[----:B------:R-:W-:Y:S02]  /*bdf0*/  LEA.HI.X.SX32 R31, R40, R2, 0x1, P2 ;  /* 0x00000002281f7211 */ /* 0x000fe400010f0eff */
[----:B------:R-:W-:Y:S01]  /*be00*/  LEA R40, P2, R41, R0, 0x1 ;  /* 0x0000000029287211 */ /* 0x000fe200078408ff */
[----:B0-----:R-:W-:-:S03]  /*be10*/  IMAD R39, R60, 0x2, R29 ;  /* 0x000000023c277824 */ /* 0x001fc600078e021d */
[----:B------:R-:W-:Y:S01]  /*be20*/  LEA.HI.X.SX32 R41, R41, R2, 0x1, P2 ;  /* 0x0000000229297211 */ /* 0x000fe200010f0eff */
[----:B------:R-:W-:Y:S01]  /*be30*/  IMAD R32, R60, 0x2, R39 ;  /* 0x000000023c207824 */ /* 0x000fe200078e0227 */
[----:B------:R0:W-:Y:S01]  /*be40*/  STG.E.U16 desc[UR8][R30.64], R36 ;  /* 0x000000241e007986 */ /* 0x0001e2000c101508 */
[----:B------:R-:W-:-:S04]  /*be50*/  LEA R34, P2, R3, R0, 0x1 ;  /* 0x0000000003227211 */ /* 0x000fc800078408ff */
[----:B------:R-:W-:Y:S01]  /*be60*/  LEA.HI.X.SX32 R35, R3, R2, 0x1, P2 ;  /* 0x0000000203237211 */ /* 0x000fe200010f0eff */
[----:B0-----:R-:W-:Y:S01]  /*be70*/  IMAD R36, R60, 0x2, R32 ;  /* 0x000000023c247824 */ /* 0x001fe200078e0220 */
[----:B------:R-:W-:-:S04]  /*be80*/  LEA R30, P3, R37, R0, 0x1 ;  /* 0x00000000251e7211 */ /* 0x000fc800078608ff */
[C---:B------:R-:W-:Y:S02]  /*be90*/  LEA R3, R60.reuse, R36, 0x1 ;  /* 0x000000243c037211 */ /* 0x040fe400078e08ff */
[----:B------:R-:W-:Y:S01]  /*bea0*/  LEA.HI.X.SX32 R31, R37, R2, 0x1, P3 ;  /* 0x00000002251f7211 */ /* 0x000fe200018f0eff */
[----:B------:R-:W-:Y:S02]  /*beb0*/  STG.E.U16 desc[UR8][R40.64], R12 ;  /* 0x0000000c28007986 */ /* 0x000fe4000c101508 */
[C---:B------:R-:W-:Y:S02]  /*bec0*/  IMAD R37, R60.reuse, 0x2, R3 ;  /* 0x000000023c257824 */ /* 0x040fe400078e0203 */
[----:B------:R0:W-:Y:S02]  /*bed0*/  STG.E.U16 desc[UR8][R34.64], R13 ;  /* 0x0000000d22007986 */ /* 0x0001e4000c101508 */
[----:B------:R-:W-:Y:S01]  /*bee0*/  IMAD R33, R60, 0x2, R37 ;  /* 0x000000023c217824 */ /* 0x000fe200078e0225 */
[----:B------:R-:W-:Y:S01]  /*bef0*/  PRMT R42, R12, 0x7632, R42 ;  /* 0x000076320c2a7816 */ /* 0x000fe2000000002a */
[----:B------:R1:W-:Y:S01]  /*bf00*/  STG.E.U16 desc[UR8][R30.64], R14 ;  /* 0x0000000e1e007986 */ /* 0x0003e2000c101508 */
[----:B0-----:R-:W-:-:S04]  /*bf10*/  LEA R34, P2, R38, R0, 0x1 ;  /* 0x0000000026227211 */ /* 0x001fc800078408ff */
[----:B------:R-:W-:Y:S01]  /*bf20*/  LEA.HI.X.SX32 R35, R38, R2, 0x1, P2 ;  /* 0x0000000226237211 */ /* 0x000fe200010f0eff */
[----:B-1----:R-:W-:Y:S01]  /*bf30*/  IMAD R30, R60, 0x2, R33 ;  /* 0x000000023c1e7824 */ /* 0x002fe200078e0221 */
[C---:B------:R-:W-:Y:S02]  /*bf40*/  LEA R12, P2, R28.reuse, R0, 0x1 ;  /* 0x000000001c0c7211 */ /* 0x040fe400078408ff */
[----:B------:R-:W-:Y:S02]  /*bf50*/  PRMT R41, R13, 0x7632, R41 ;  /* 0x000076320d297816 */ /* 0x000fe40000000029 */
[----:B------:R-:W-:Y:S02]  /*bf60*/  LEA.HI.X.SX32 R13, R28, R2, 0x1, P2 ;  /* 0x000000021c0d7211 */ /* 0x000fe400010f0eff */
[----:B------:R-:W-:Y:S01]  /*bf70*/  LEA R28, R60, R30, 0x1 ;  /* 0x0000001e3c1c7211 */ /* 0x000fe200078e08ff */
[----:B------:R0:W-:Y:S01]  /*bf80*/  STG.E.U16 desc[UR8][R34.64], R15 ;  /* 0x0000000f22007986 */ /* 0x0001e2000c101508 */
[----:B------:R-:W-:-:S03]  /*bf90*/  PRMT R38, R14, 0x7632, R38 ;  /* 0x000076320e267816 */ /* 0x000fc60000000026 */
[----:B------:R-:W-:Y:S01]  /*bfa0*/  IMAD R31, R60, 0x2, R28 ;  /* 0x000000023c1f7824 */ /* 0x000fe200078e021c */
[-C--:B------:R-:W-:Y:S02]  /*bfb0*/  LEA R14, P3, R39, R0.reuse, 0x1 ;  /* 0x00000000270e7211 */ /* 0x080fe400078608ff */
[----:B0-----:R-:W-:-:S04]  /*bfc0*/  LEA R34, P2, R29, R0, 0x1 ;  /* 0x000000001d227211 */ /* 0x001fc800078408ff */
[-C--:B------:R-:W-:Y:S01]  /*bfd0*/  LEA.HI.X.SX32 R35, R29, R2.reuse, 0x1, P2 ;  /* 0x000000021d237211 */ /* 0x080fe200010f0eff */
[C---:B------:R-:W-:Y:S01]  /*bfe0*/  IMAD R29, R60.reuse, 0x2, R31 ;  /* 0x000000023c1d7824 */ /* 0x040fe200078e021f */
[----:B------:R-:W-:Y:S01]  /*bff0*/  PRMT R40, R15, 0x7632, R40 ;  /* 0x000076320f287816 */ /* 0x000fe20000000028 */
[----:B------:R0:W-:Y:S01]  /*c000*/  STG.E.U16 desc[UR8][R12.64], R42 ;  /* 0x0000002a0c007986 */ /* 0x0001e2000c101508 */
[----:B------:R-:W-:Y:S01]  /*c010*/  LEA.HI.X.SX32 R15, R39, R2, 0x1, P3 ;  /* 0x00000002270f7211 */ /* 0x000fe200018f0eff */
[----:B------:R-:W-:Y:S02]  /*c020*/  IMAD R39, R60, 0x2, R29 ;  /* 0x000000023c277824 */ /* 0x000fe400078e021d */
[----:B------:R1:W-:Y:S01]  /*c030*/  STG.E.U16 desc[UR8][R34.64], R41 ;  /* 0x0000002922007986 */ /* 0x0003e2000c101508 */
[----:B0-----:R-:W-:-:S04]  /*c040*/  LEA R12, P2, R32, R0, 0x1 ;  /* 0x00000000200c7211 */ /* 0x001fc800078408ff */
[----:B------:R-:W-:Y:S02]  /*c050*/  LEA.HI.X.SX32 R13, R32, R2, 0x1, P2 ;  /* 0x00000002200d7211 */ /* 0x000fe400010f0eff */
[----:B------:R-:W-:Y:S01]  /*c060*/  LEA R32, R60, R39, 0x1 ;  /* 0x000000273c207211 */ /* 0x000fe200078e08ff */
[----:B------:R0:W-:Y:S01]  /*c070*/  STG.E.U16 desc[UR8][R14.64], R38 ;  /* 0x000000260e007986 */ /* 0x0001e2000c101508 */
[----:B-1----:R-:W-:-:S04]  /*c080*/  LEA R34, P2, R36, R0, 0x1 ;  /* 0x0000000024227211 */ /* 0x002fc800078408ff */
[----:B------:R-:W-:Y:S01]  /*c090*/  LEA.HI.X.SX32 R35, R36, R2, 0x1, P2 ;  /* 0x0000000224237211 */ /* 0x000fe200010f0eff */
[----:B0-----:R-:W-:Y:S01]  /*c0a0*/  IMAD R38, R60, 0x2, R32 ;  /* 0x000000023c267824 */ /* 0x001fe200078e0220 */
[----:B------:R-:W-:-:S03]  /*c0b0*/  LEA R14, P2, R3, R0, 0x1 ;  /* 0x00000000030e7211 */ /* 0x000fc600078408ff */
[C---:B------:R-:W-:Y:S01]  /*c0c0*/  IMAD R36, R60.reuse, 0x2, R38 ;  /* 0x000000023c247824 */ /* 0x040fe200078e0226 */
[----:B------:R0:W-:Y:S01]  /*c0d0*/  STG.E.U16 desc[UR8][R12.64], R40 ;  /* 0x000000280c007986 */ /* 0x0001e2000c101508 */
[----:B------:R-:W-:Y:S02]  /*c0e0*/  LEA.HI.X.SX32 R15, R3, R2, 0x1, P2 ;  /* 0x00000002030f7211 */ /* 0x000fe400010f0eff */
[----:B------:R-:W-:Y:S01]  /*c0f0*/  IMAD R3, R60, 0x2, R36 ;  /* 0x000000023c037824 */ /* 0x000fe200078e0224 */
[----:B0-----:R-:W-:-:S04]  /*c100*/  LEA R12, P3, R37, R0, 0x1 ;  /* 0x00000000250c7211 */ /* 0x001fc800078608ff */
[----:B------:R-:W-:Y:S02]  /*c110*/  LEA.HI.X.SX32 R13, R37, R2, 0x1, P3 ;  /* 0x00000002250d7211 */ /* 0x000fe400018f0eff */
[----:B------:R-:W-:Y:S01]  /*c120*/  LEA R37, R60, R3, 0x1 ;  /* 0x000000033c257211 */ /* 0x000fe200078e08ff */
[----:B------:R0:W-:Y:S01]  /*c130*/  STG.E.U16 desc[UR8][R34.64], R20 ;  /* 0x0000001422007986 */ /* 0x0001e2000c101508 */
[----:B------:R-:W-:-:S03]  /*c140*/  PRMT R43, R20, 0x7632, R43 ;  /* 0x00007632142b7816 */ /* 0x000fc6000000002b */
[----:B------:R-:W-:-:S04]  /*c150*/  IMAD R41, R60, 0x2, R37 ;  /* 0x000000023c297824 */ /* 0x000fc800078e0225 */
[----:B0-----:R-:W-:-:S04]  /*c160*/  IMAD R20, R60, 0x2, R41 ;  /* 0x000000023c147824 */ /* 0x001fc800078e0229 */
[C---:B------:R-:W-:Y:S01]  /*c170*/  IMAD R35, R60.reuse, 0x2, R20 ;  /* 0x000000023c237824 */ /* 0x040fe200078e0214 */
[----:B------:R0:W-:Y:S04]  /*c180*/  STG.E.U16 desc[UR8][R14.64], R21 ;  /* 0x000000150e007986 */ /* 0x0001e8000c101508 */
[----:B------:R1:W-:Y:S01]  /*c190*/  STG.E.U16 desc[UR8][R12.64], R22 ;  /* 0x000000160c007986 */ /* 0x0003e2000c101508 */
[----:B------:R-:W-:Y:S02]  /*c1a0*/  LEA R40, R60, R35, 0x1 ;  /* 0x000000233c287211 */ /* 0x000fe400078e08ff */
[----:B------:R-:W-:-:S03]  /*c1b0*/  PRMT R42, R21, 0x7632, R42 ;  /* 0x00007632152a7816 */ /* 0x000fc6000000002a */
[----:B0-----:R-:W-:Y:S01]  /*c1c0*/  IMAD R21, R60, 0x2, R40 ;  /* 0x000000023c157824 */ /* 0x001fe200078e0228 */
[----:B-1----:R-:W-:-:S04]  /*c1d0*/  LEA R12, P2, R33, R0, 0x1 ;  /* 0x00000000210c7211 */ /* 0x002fc800078408ff */
[----:B------:R-:W-:Y:S02]  /*c1e0*/  LEA.HI.X.SX32 R13, R33, R2, 0x1, P2 ;  /* 0x00000002210d7211 */ /* 0x000fe400010f0eff */
[----:B------:R-:W-:Y:S01]  /*c1f0*/  LEA R14, P2, R30, R0, 0x1 ;  /* 0x000000001e0e7211 */ /* 0x000fe200078408ff */
[----:B------:R-:W-:Y:S01]  /*c200*/  IMAD R34, R60, 0x2, R21 ;  /* 0x000000023c227824 */ /* 0x000fe200078e0215 */
[----:B------:R-:W-:Y:S01]  /*c210*/  PRMT R33, R22, 0x7632, R33 ;  /* 0x0000763216217816 */ /* 0x000fe20000000021 */
[----:B------:R0:W-:Y:S01]  /*c220*/  STG.E.U16 desc[UR8][R12.64], R23 ;  /* 0x000000170c007986 */ /* 0x0001e2000c101508 */
[----:B------:R-:W-:Y:S02]  /*c230*/  LEA.HI.X.SX32 R15, R30, R2, 0x1, P2 ;  /* 0x000000021e0f7211 */ /* 0x000fe400010f0eff */
[----:B------:R-:W-:Y:S02]  /*c240*/  PRMT R22, R23, 0x7632, R22 ;  /* 0x0000763217167816 */ /* 0x000fe40000000016 */
[CC--:B------:R-:W-:Y:S01]  /*c250*/  LEA R30, P3, R31.reuse, R0.reuse, 0x1 ;  /* 0x000000001f1e7211 */ /* 0x0c0fe200078608ff */
[----:B------:R1:W-:Y:S01]  /*c260*/  STG.E.U16 desc[UR8][R14.64], R43 ;  /* 0x0000002b0e007986 */ /* 0x0003e2000c101508 */
[----:B0-----:R-:W-:Y:S01]  /*c270*/  LEA R12, P2, R28, R0, 0x1 ;  /* 0x000000001c0c7211 */ /* 0x001fe200078408ff */
[----:B------:R-:W-:Y:S01]  /*c280*/  IMAD R23, R60, 0x2, R34 ;  /* 0x000000023c177824 */ /* 0x000fe200078e0222 */
[----:B------:R-:W-:-:S02]  /*c290*/  LEA.HI.X.SX32 R31, R31, R2, 0x1, P3 ;  /* 0x000000021f1f7211 */ /* 0x000fc400018f0eff */
[----:B------:R-:W-:Y:S02]  /*c2a0*/  LEA.HI.X.SX32 R13, R28, R2, 0x1, P2 ;  /* 0x000000021c0d7211 */ /* 0x000fe400010f0eff */
[C---:B------:R-:W-:Y:S02]  /*c2b0*/  LEA R28, P2, R29.reuse, R0, 0x1 ;  /* 0x000000001d1c7211 */ /* 0x040fe400078408ff */
[----:B-1----:R-:W-:Y:S01]  /*c2c0*/  LEA R15, R60, R23, 0x1 ;  /* 0x000000173c0f7211 */ /* 0x002fe200078e08ff */
[----:B------:R0:W-:Y:S01]  /*c2d0*/  STG.E.U16 desc[UR8][R12.64], R42 ;  /* 0x0000002a0c007986 */ /* 0x0001e2000c101508 */
[----:B------:R-:W-:-:S03]  /*c2e0*/  LEA.HI.X.SX32 R29, R29, R2, 0x1, P2 ;  /* 0x000000021d1d7211 */ /* 0x000fc600010f0eff */
[----:B------:R1:W-:Y:S01]  /*c2f0*/  STG.E.U16 desc[UR8][R30.64], R33 ;  /* 0x000000211e007986 */ /* 0x0003e2000c101508 */
[----:B0-----:R-:W-:Y:S01]  /*c300*/  LEA R12, P2, R39, R0, 0x1 ;  /* 0x00000000270c7211 */ /* 0x001fe200078408ff */
[----:B-1----:R-:W-:-:S03]  /*c310*/  IMAD R33, R60, 0x2, R15 ;  /* 0x000000023c217824 */ /* 0x002fc600078e020f */
[----:B------:R-:W-:Y:S02]  /*c320*/  LEA.HI.X.SX32 R13, R39, R2, 0x1, P2 ;  /* 0x00000002270d7211 */ /* 0x000fe400010f0eff */
[----:B------:R-:W-:Y:S01]  /*c330*/  LEA R30, P2, R32, R0, 0x1 ;  /* 0x00000000201e7211 */ /* 0x000fe200078408ff */
[----:B------:R-:W-:-:S03]  /*c340*/  IMAD R14, R60, 0x2, R33 ;  /* 0x000000023c0e7824 */ /* 0x000fc600078e0221 */
[----:B------:R-:W-:Y:S01]  /*c350*/  LEA.HI.X.SX32 R31, R32, R2, 0x1, P2 ;  /* 0x00000002201f7211 */ /* 0x000fe200010f0eff */
[----:B------:R-:W-:Y:S01]  /*c360*/  IMAD R32, R60, 0x2, R14 ;  /* 0x000000023c207824 */ /* 0x000fe200078e020e */
[----:B------:R0:W-:Y:S04]  /*c370*/  STG.E.U16 desc[UR8][R28.64], R22 ;  /* 0x000000161c007986 */ /* 0x0001e8000c101508 */
[----:B------:R1:W-:Y:S01]  /*c380*/  STG.E.U16 desc[UR8][R12.64], R8 ;  /* 0x000000080c007986 */ /* 0x0003e2000c101508 */
[----:B0-----:R-:W-:Y:S02]  /*c390*/  LEA R28, P3, R38, R0, 0x1 ;  /* 0x00000000261c7211 */ /* 0x001fe400078608ff */
[----:B-1----:R-:W-:Y:S01]  /*c3a0*/  LEA R13, R60, R32, 0x1 ;  /* 0x000000203c0d7211 */ /* 0x002fe200078e08ff */
[----:B------:R0:W-:Y:S01]  /*c3b0*/  STG.E.U16 desc[UR8][R30.64], R9 ;  /* 0x000000091e007986 */ /* 0x0001e2000c101508 */
[----:B------:R-:W-:-:S03]  /*c3c0*/  LEA.HI.X.SX32 R29, R38, R2, 0x1, P3 ;  /* 0x00000002261d7211 */ /* 0x000fc600018f0eff */
[----:B------:R-:W-:Y:S01]  /*c3d0*/  IMAD R12, R60, 0x2, R13 ;  /* 0x000000023c0c7824 */ /* 0x000fe200078e020d */
[----:B------:R-:W-:Y:S01]  /*c3e0*/  PRMT R42, R10, 0x7632, R42 ;  /* 0x000076320a2a7816 */ /* 0x000fe2000000002a */
[----:B------:R1:W-:Y:S01]  /*c3f0*/  STG.E.U16 desc[UR8][R28.64], R10 ;  /* 0x0000000a1c007986 */ /* 0x0003e2000c101508 */
[----:B------:R-:W-:Y:S01]  /*c400*/  LEA R38, P2, R36, R0, 0x1 ;  /* 0x0000000024267211 */ /* 0x000fe200078408ff */
[----:B0-----:R-:W-:-:S03]  /*c410*/  IMAD R30, R60, 0x2, R12 ;  /* 0x000000023c1e7824 */ /* 0x001fc600078e020c */
[----:B------:R-:W-:Y:S01]  /*c420*/  LEA.HI.X.SX32 R39, R36, R2, 0x1, P2 ;  /* 0x0000000224277211 */ /* 0x000fe200010f0eff */
[----:B-1----:R-:W-:Y:S01]  /*c430*/  IMAD R10, R60, 0x2, R30 ;  /* 0x000000023c0a7824 */ /* 0x002fe200078e021e */
[----:B------:R-:W-:-:S04]  /*c440*/  LEA R28, P2, R3, R0, 0x1 ;  /* 0x00000000031c7211 */ /* 0x000fc800078408ff */
[C---:B------:R-:W-:Y:S01]  /*c450*/  LEA R31, R60.reuse, R10, 0x1 ;  /* 0x0000000a3c1f7211 */ /* 0x040fe200078e08ff */
[----:B------:R0:W-:Y:S01]  /*c460*/  STG.E.U16 desc[UR8][R38.64], R11 ;  /* 0x0000000b26007986 */ /* 0x0001e2000c101508 */
[----:B------:R-:W-:Y:S02]  /*c470*/  LEA.HI.X.SX32 R29, R3, R2, 0x1, P2 ;  /* 0x00000002031d7211 */ /* 0x000fe400010f0eff */
[C---:B------:R-:W-:Y:S01]  /*c480*/  LEA R36, P2, R37.reuse, R0, 0x1 ;  /* 0x0000000025247211 */ /* 0x040fe200078408ff */
[----:B------:R-:W-:Y:S01]  /*c490*/  IMAD R3, R60, 0x2, R31 ;  /* 0x000000023c037824 */ /* 0x000fe200078e021f */
[----:B------:R-:W-:Y:S02]  /*c4a0*/  PRMT R22, R8, 0x7632, R22 ;  /* 0x0000763208167816 */ /* 0x000fe40000000016 */
[----:B------:R-:W-:Y:S01]  /*c4b0*/  LEA.HI.X.SX32 R37, R37, R2, 0x1, P2 ;  /* 0x0000000225257211 */ /* 0x000fe200010f0eff */
[----:B------:R-:W-:Y:S01]  /*c4c0*/  IMAD R8, R60, 0x2, R3 ;  /* 0x000000023c087824 */ /* 0x000fe200078e0203 */
[----:B------:R-:W-:-:S02]  /*c4d0*/  LEA R6, P5, R40, R0, 0x1 ;  /* 0x0000000028067211 */ /* 0x000fc400078a08ff */
[CC--:B0-----:R-:W-:Y:S02]  /*c4e0*/  LEA R38, P3, R41.reuse, R0.reuse, 0x1 ;  /* 0x0000000029267211 */ /* 0x0c1fe400078608ff */
[----:B------:R-:W-:Y:S02]  /*c4f0*/  LEA R18, P2, R20, R0, 0x1 ;  /* 0x0000000014127211 */ /* 0x000fe400078408ff */
[----:B------:R-:W-:Y:S01]  /*c500*/  LEA.HI.X.SX32 R39, R41, R2, 0x1, P3 ;  /* 0x0000000229277211 */ /* 0x000fe200018f0eff */
[----:B------:R0:W-:Y:S01]  /*c510*/  STG.E.U16 desc[UR8][R28.64], R22 ;  /* 0x000000161c007986 */ /* 0x0001e2000c101508 */
[----:B------:R-:W-:Y:S02]  /*c520*/  LEA R16, P3, R35, R0, 0x1 ;  /* 0x0000000023107211 */ /* 0x000fe400078608ff */
[----:B------:R-:W-:Y:S02]  /*c530*/  PRMT R9, R9, 0x7632, R9 ;  /* 0x0000763209097816 */ /* 0x000fe40000000009 */
[----:B------:R-:W-:-:S02]  /*c540*/  LEA.HI.X.SX32 R7, R40, R2, 0x1, P5 ;  /* 0x0000000228077211 */ /* 0x000fc400028f0eff */
[-C--:B------:R-:W-:Y:S02]  /*c550*/  LEA.HI.X.SX32 R19, R20, R2.reuse, 0x1, P2 ;  /* 0x0000000214137211 */ /* 0x080fe400010f0eff */
[----:B------:R-:W-:Y:S01]  /*c560*/  LEA.HI.X.SX32 R17, R35, R2, 0x1, P3 ;  /* 0x0000000223117211 */ /* 0x000fe200018f0eff */
[----:B0-----:R-:W-:Y:S01]  /*c570*/  IMAD R29, R60, 0x2, R8 ;  /* 0x000000023c1d7824 */ /* 0x001fe200078e0208 */
[----:B------:R0:W-:Y:S01]  /*c580*/  STG.E.U16 desc[UR8][R36.64], R9 ;  /* 0x0000000924007986 */ /* 0x0001e2000c101508 */
[----:B------:R-:W-:-:S03]  /*c590*/  LEA R24, P2, R21, R0, 0x1 ;  /* 0x0000000015187211 */ /* 0x000fc600078408ff */
[----:B------:R-:W-:Y:S04]  /*c5a0*/  STL.64 [R1+0x2c8], R6 ;  /* 0x0002c80601007387 */ /* 0x000fe80000100a00 */
[----:B------:R1:W-:Y:S01]  /*c5b0*/  STL.64 [R1+0xe8], R18 ;  /* 0x0000e81201007387 */ /* 0x0003e20000100a00 */
[----:B0-----:R-:W-:-:S03]  /*c5c0*/  LEA R9, R60, R29, 0x1 ;  /* 0x0000001d3c097211 */ /* 0x001fc600078e08ff */
[----:B------:R0:W-:Y:S01]  /*c5d0*/  STL.64 [R1+0xe0], R16 ;  /* 0x0000e01001007387 */ /* 0x0001e20000100a00 */
[----:B------:R-:W-:Y:S01]  /*c5e0*/  LEA.HI.X.SX32 R25, R21, R2, 0x1, P2 ;  /* 0x0000000215197211 */ /* 0x000fe200010f0eff */
[----:B------:R-:W-:Y:S01]  /*c5f0*/  IMAD R22, R60, 0x2, R9 ;  /* 0x000000023c167824 */ /* 0x000fe200078e0209 */
[CC--:B-1----:R-:W-:Y:S02]  /*c600*/  LEA R18, P3, R34.reuse, R0.reuse, 0x1 ;  /* 0x0000000022127211 */ /* 0x0c2fe400078608ff */
[C---:B0-----:R-:W-:Y:S02]  /*c610*/  LEA R16, P5, R23.reuse, R0, 0x1 ;  /* 0x0000000017107211 */ /* 0x041fe400078a08ff */
[-C--:B------:R-:W-:Y:S02]  /*c620*/  LEA.HI.X.SX32 R19, R34, R2.reuse, 0x1, P3 ;  /* 0x0000000222137211 */ /* 0x080fe400018f0eff */
[----:B------:R-:W-:Y:S01]  /*c630*/  LEA.HI.X.SX32 R17, R23, R2, 0x1, P5 ;  /* 0x0000000217117211 */ /* 0x000fe200028f0eff */
[C---:B------:R-:W-:Y:S01]  /*c640*/  IMAD R28, R60.reuse, 0x2, R22 ;  /* 0x000000023c1c7824 */ /* 0x040fe200078e0216 */
[----:B------:R-:W-:Y:S04]  /*c650*/  STL.64 [R1+0xd0], R24 ;  /* 0x0000d01801007387 */ /* 0x000fe80000100a00 */
[----:B------:R0:W-:Y:S01]  /*c660*/  STL.64 [R1+0xc8], R18 ;  /* 0x0000c81201007387 */ /* 0x0001e20000100a00 */
[----:B------:R-:W-:-:S03]  /*c670*/  IMAD R20, R60, 0x2, R28 ;  /* 0x000000023c147824 */ /* 0x000fc600078e021c */
[----:B------:R1:W-:Y:S01]  /*c680*/  STL.64 [R1+0xc0], R16 ;  /* 0x0000c01001007387 */ /* 0x0003e20000100a00 */
[----:B------:R-:W-:Y:S02]  /*c690*/  LEA R6, P3, R33, R0, 0x1 ;  /* 0x0000000021067211 */ /* 0x000fe400078608ff */
[----:B------:R-:W-:Y:S02]  /*c6a0*/  LEA R21, R60, R20, 0x1 ;  /* 0x000000143c157211 */ /* 0x000fe400078e08ff */
[CC--:B0-----:R-:W-:Y:S02]  /*c6b0*/  LEA R18, P2, R15.reuse, R0.reuse, 0x1 ;  /* 0x000000000f127211 */ /* 0x0c1fe400078408ff */
[C---:B-1----:R-:W-:Y:S02]  /*c6c0*/  LEA R16, P5, R14.reuse, R0, 0x1 ;  /* 0x000000000e107211 */ /* 0x042fe400078a08ff */
[-C--:B------:R-:W-:Y:S02]  /*c6d0*/  LEA.HI.X.SX32 R19, R15, R2.reuse, 0x1, P2 ;  /* 0x000000020f137211 */ /* 0x080fe400010f0eff */
[----:B------:R-:W-:-:S02]  /*c6e0*/  LEA.HI.X.SX32 R17, R14, R2, 0x1, P5 ;  /* 0x000000020e117211 */ /* 0x000fc400028f0eff */
[----:B------:R-:W-:Y:S01]  /*c6f0*/  LEA.HI.X.SX32 R7, R33, R2, 0x1, P3 ;  /* 0x0000000221077211 */ /* 0x000fe200018f0eff */
[----:B------:R-:W-:Y:S02]  /*c700*/  IMAD R23, R60, 0x2, R21 ;  /* 0x000000023c177824 */ /* 0x000fe400078e0215 */
[----:B------:R-:W-:Y:S01]  /*c710*/  STL.64 [R1+0x298], R16 ;  /* 0x0002981001007387 */ /* 0x000fe20000100a00 */
[----:B------:R-:W-:-:S03]  /*c720*/  LEA R24, P2, R32, R0, 0x1 ;  /* 0x0000000020187211 */ /* 0x000fc600078408ff */
[----:B------:R0:W-:Y:S01]  /*c730*/  STL.64 [R1+0xb8], R18 ;  /* 0x0000b81201007387 */ /* 0x0001e20000100a00 */
[----:B------:R-:W-:-:S03]  /*c740*/  IMAD R15, R60, 0x2, R23 ;  /* 0x000000023c0f7824 */ /* 0x000fc600078e0217 */
[----:B------:R1:W-:Y:S01]  /*c750*/  STL.64 [R1+0xb0], R6 ;  /* 0x0000b00601007387 */ /* 0x0003e20000100a00 */
[----:B------:R-:W-:Y:S02]  /*c760*/  LEA.HI.X.SX32 R25, R32, R2, 0x1, P2 ;  /* 0x0000000220197211 */ /* 0x000fe400010f0eff */
[CC--:B0-----:R-:W-:Y:S02]  /*c770*/  LEA R18, P3, R13.reuse, R0.reuse, 0x1 ;  /* 0x000000000d127211 */ /* 0x0c1fe400078608ff */
[----:B-1----:R-:W-:Y:S02]  /*c780*/  LEA R6, P5, R12, R0, 0x1 ;  /* 0x000000000c067211 */ /* 0x002fe400078a08ff */
[-C--:B------:R-:W-:Y:S01]  /*c790*/  LEA.HI.X.SX32 R19, R13, R2.reuse, 0x1, P3 ;  /* 0x000000020d137211 */ /* 0x080fe200018f0eff */
[----:B------:R-:W-:Y:S01]  /*c7a0*/  IMAD R14, R60, 0x2, R15 ;  /* 0x000000023c0e7824 */ /* 0x000fe200078e020f */
[----:B------:R-:W-:-:S03]  /*c7b0*/  LEA.HI.X.SX32 R7, R12, R2, 0x1, P5 ;  /* 0x000000020c077211 */ /* 0x000fc600028f0eff */
[----:B------:R-:W-:Y:S01]  /*c7c0*/  STL.64 [R1+0x288], R18 ;  /* 0x0002881201007387 */ /* 0x000fe20000100a00 */
[----:B------:R-:W-:-:S03]  /*c7d0*/  LEA R13, R60, R14, 0x1 ;  /* 0x0000000e3c0d7211 */ /* 0x000fc600078e08ff */
[----:B------:R0:W-:Y:S01]  /*c7e0*/  STL.64 [R1+0xa0], R24 ;  /* 0x0000a01801007387 */ /* 0x0001e20000100a00 */
[----:B------:R-:W-:-:S03]  /*c7f0*/  LEA R26, P5, R31, R0, 0x1 ;  /* 0x000000001f1a7211 */ /* 0x000fc600078a08ff */
[----:B------:R1:W-:Y:S01]  /*c800*/  STL.64 [R1+0x30], R6 ;  /* 0x0000300601007387 */ /* 0x0003e20000100a00 */
[----:B------:R-:W-:Y:S01]  /*c810*/  IMAD R12, R60, 0x2, R13 ;  /* 0x000000023c0c7824 */ /* 0x000fe200078e020d */
[----:B------:R-:W-:Y:S02]  /*c820*/  LEA.HI.X.SX32 R27, R31, R2, 0x1, P5 ;  /* 0x000000021f1b7211 */ /* 0x000fe400028f0eff */
[-C--:B0-----:R-:W-:Y:S02]  /*c830*/  LEA R24, P3, R10, R0.reuse, 0x1 ;  /* 0x000000000a187211 */ /* 0x081fe400078608ff */
[----:B-1----:R-:W-:Y:S02]  /*c840*/  LEA R6, P2, R30, R0, 0x1 ;  /* 0x000000001e067211 */ /* 0x002fe400078408ff */
[-C--:B------:R-:W-:Y:S02]  /*c850*/  LEA.HI.X.SX32 R25, R10, R2.reuse, 0x1, P3 ;  /* 0x000000020a197211 */ /* 0x080fe400018f0eff */
[----:B------:R-:W-:-:S02]  /*c860*/  LEA.HI.X.SX32 R7, R30, R2, 0x1, P2 ;  /* 0x000000021e077211 */ /* 0x000fc400010f0eff */
[-C--:B------:R-:W-:Y:S01]  /*c870*/  LEA R48, P5, R29, R0.reuse, 0x1 ;  /* 0x000000001d307211 */ /* 0x080fe200078a08ff */
[----:B------:R-:W-:Y:S01]  /*c880*/  STL.64 [R1+0x270], R24 ;  /* 0x0002701801007387 */ /* 0x000fe20000100a00 */
[----:B------:R-:W-:Y:S01]  /*c890*/  PRMT R5, R11, 0x7632, R5 ;  /* 0x000076320b057816 */ /* 0x000fe20000000005 */
[----:B------:R-:W-:Y:S01]  /*c8a0*/  IMAD R11, R60, 0x2, R12 ;  /* 0x000000023c0b7824 */ /* 0x000fe200078e020c */
[----:B------:R-:W-:Y:S01]  /*c8b0*/  LEA R16, P2, R3, R0, 0x1 ;  /* 0x0000000003107211 */ /* 0x000fe200078408ff */
[----:B------:R0:W-:Y:S01]  /*c8c0*/  STL.64 [R1+0x28], R6 ;  /* 0x0000280601007387 */ /* 0x0001e20000100a00 */
[----:B------:R-:W-:-:S03]  /*c8d0*/  LEA.HI.X.SX32 R49, R29, R2, 0x1, P5 ;  /* 0x000000021d317211 */ /* 0x000fc600028f0eff */
[----:B------:R1:W-:Y:S01]  /*c8e0*/  STG.E.U16 desc[UR8][R38.64], R42 ;  /* 0x0000002a26007986 */ /* 0x0003e2000c101508 */
[----:B------:R-:W-:Y:S01]  /*c8f0*/  IMAD R10, R60, 0x2, R11 ;  /* 0x000000023c0a7824 */ /* 0x000fe200078e020b */
[----:B------:R-:W-:Y:S02]  /*c900*/  LEA.HI.X.SX32 R17, R3, R2, 0x1, P2 ;  /* 0x0000000203117211 */ /* 0x000fe400010f0eff */
[-C--:B------:R-:W-:Y:S02]  /*c910*/  LEA R54, P2, R9, R0.reuse, 0x1 ;  /* 0x0000000009367211 */ /* 0x080fe400078408ff */
[-C--:B0-----:R-:W-:Y:S02]  /*c920*/  LEA R6, P3, R8, R0.reuse, 0x1 ;  /* 0x0000000008067211 */ /* 0x081fe400078608ff */
[----:B-1----:R-:W-:Y:S02]  /*c930*/  LEA R38, P5, R28, R0, 0x1 ;  /* 0x000000001c267211 */ /* 0x002fe400078a08ff */
[----:B------:R-:W-:-:S02]  /*c940*/  LEA.HI.X.SX32 R7, R8, R2, 0x1, P3 ;  /* 0x0000000208077211 */ /* 0x000fc400018f0eff */
[----:B------:R-:W-:Y:S02]  /*c950*/  LEA R52, P3, R22, R0, 0x1 ;  /* 0x0000000016347211 */ /* 0x000fe400078608ff */
[----:B------:R-:W-:Y:S02]  /*c960*/  LEA.HI.X.SX32 R39, R28, R2, 0x1, P5 ;  /* 0x000000021c277211 */ /* 0x000fe400028f0eff */
[----:B------:R-:W-:Y:S02]  /*c970*/  LEA R42, P5, R23, R0, 0x1 ;  /* 0x00000000172a7211 */ /* 0x000fe400078a08ff */
[----:B------:R-:W-:Y:S02]  /*c980*/  LEA R3, R60, R10, 0x1 ;  /* 0x0000000a3c037211 */ /* 0x000fe400078e08ff */
[-C--:B------:R-:W-:Y:S02]  /*c990*/  LEA.HI.X.SX32 R55, R9, R2.reuse, 0x1, P2 ;  /* 0x0000000209377211 */ /* 0x080fe400010f0eff */
[----:B------:R-:W-:-:S02]  /*c9a0*/  LEA.HI.X.SX32 R53, R22, R2, 0x1, P3 ;  /* 0x0000000216357211 */ /* 0x000fc400018f0eff */
[-C--:B------:R-:W-:Y:S02]  /*c9b0*/  LEA R46, P2, R20, R0.reuse, 0x1 ;  /* 0x00000000142e7211 */ /* 0x080fe400078408ff */
[----:B------:R-:W-:Y:S02]  /*c9c0*/  LEA R44, P3, R21, R0, 0x1 ;  /* 0x00000000152c7211 */ /* 0x000fe400078608ff */
[----:B------:R-:W-:Y:S01]  /*c9d0*/  LEA.HI.X.SX32 R43, R23, R2, 0x1, P5 ;  /* 0x00000002172b7211 */ /* 0x000fe200028f0eff */
[----:B------:R-:W-:Y:S01]  /*c9e0*/  STL.64 [R1+0x278], R26 ;  /* 0x0002781a01007387 */ /* 0x000fe20000100a00 */
[----:B------:R-:W-:Y:S01]  /*c9f0*/  LEA R50, P5, R13, R0, 0x1 ;  /* 0x000000000d327211 */ /* 0x000fe200078a08ff */
[----:B------:R-:W-:Y:S01]  /*ca00*/  IMAD R8, R60, 0x2, R3 ;  /* 0x000000023c087824 */ /* 0x000fe200078e0203 */
[-C--:B------:R-:W-:Y:S01]  /*ca10*/  LEA.HI.X.SX32 R47, R20, R2.reuse, 0x1, P2 ;  /* 0x00000002142f7211 */ /* 0x080fe200010f0eff */
[----:B------:R-:W-:Y:S01]  /*ca20*/  STL.64 [R1+0x2a0], R48 ;  /* 0x0002a03001007387 */ /* 0x000fe20000100a00 */
[----:B------:R-:W-:-:S02]  /*ca30*/  LEA.HI.X.SX32 R45, R21, R2, 0x1, P3 ;  /* 0x00000002152d7211 */ /* 0x000fc400018f0eff */
[-C--:B------:R-:W-:Y:S01]  /*ca40*/  LEA R40, P2, R15, R0.reuse, 0x1 ;  /* 0x000000000f287211 */ /* 0x080fe200078408ff */
[----:B------:R-:W-:Y:S01]  /*ca50*/  STL.64 [R1+0x10], R16 ;  /* 0x0000101001007387 */ /* 0x000fe20000100a00 */
[----:B------:R-:W-:Y:S02]  /*ca60*/  LEA R36, P3, R14, R0, 0x1 ;  /* 0x000000000e247211 */ /* 0x000fe400078608ff */
[-C--:B------:R-:W-:Y:S01]  /*ca70*/  LEA.HI.X.SX32 R51, R13, R2.reuse, 0x1, P5 ;  /* 0x000000020d337211 */ /* 0x080fe200028f0eff */
[----:B------:R0:W-:Y:S01]  /*ca80*/  STL.64 [R1+0x8], R6 ;  /* 0x0000080601007387 */ /* 0x0001e20000100a00 */
[----:B------:R-:W-:Y:S01]  /*ca90*/  IMAD R9, R60, 0x2, R8 ;  /* 0x000000023c097824 */ /* 0x000fe200078e0208 */
[-C--:B------:R-:W-:Y:S02]  /*caa0*/  LEA.HI.X.SX32 R41, R15, R2.reuse, 0x1, P2 ;  /* 0x000000020f297211 */ /* 0x080fe400010f0eff */
[----:B------:R-:W-:Y:S02]  /*cab0*/  LEA.HI.X.SX32 R37, R14, R2, 0x1, P3 ;  /* 0x000000020e257211 */ /* 0x000fe400018f0eff */
[-C--:B------:R-:W-:Y:S01]  /*cac0*/  LEA R56, P2, R12, R0.reuse, 0x1 ;  /* 0x000000000c387211 */ /* 0x080fe200078408ff */
[----:B------:R-:W-:Y:S01]  /*cad0*/  STL.64 [R1+0x2a8], R54 ;  /* 0x0002a83601007387 */ /* 0x000fe20000100a00 */
[----:B------:R-:W-:-:S02]  /*cae0*/  LEA R58, P3, R11, R0, 0x1 ;  /* 0x000000000b3a7211 */ /* 0x000fc400078608ff */
[----:B0-----:R-:W-:Y:S01]  /*caf0*/  LEA R6, P5, R10, R0, 0x1 ;  /* 0x000000000a067211 */ /* 0x001fe200078a08ff */
[----:B------:R-:W-:Y:S01]  /*cb00*/  IMAD R22, R60, 0x2, R9 ;  /* 0x000000023c167824 */ /* 0x000fe200078e0209 */
[----:B------:R-:W-:Y:S02]  /*cb10*/  STL.64 [R1+0x2b0], R52 ;  /* 0x0002b03401007387 */ /* 0x000fe40000100a00 */
[-C--:B------:R-:W-:Y:S02]  /*cb20*/  LEA.HI.X.SX32 R7, R10, R2.reuse, 0x1, P5 ;  /* 0x000000020a077211 */ /* 0x080fe400028f0eff */
[----:B------:R-:W-:Y:S01]  /*cb30*/  STL.64 [R1+0x2b8], R38 ;  /* 0x0002b82601007387 */ /* 0x000fe20000100a00 */
[-C--:B------:R-:W-:Y:S02]  /*cb40*/  LEA.HI.X.SX32 R57, R12, R2.reuse, 0x1, P2 ;  /* 0x000000020c397211 */ /* 0x080fe400010f0eff */
[----:B------:R-:W-:Y:S01]  /*cb50*/  LEA.HI.X.SX32 R59, R11, R2, 0x1, P3 ;  /* 0x000000020b3b7211 */ /* 0x000fe200018f0eff */
[----:B------:R-:W-:Y:S01]  /*cb60*/  STL.64 [R1+0x2d8], R46 ;  /* 0x0002d82e01007387 */ /* 0x000fe20000100a00 */
[----:B------:R-:W-:-:S02]  /*cb70*/  LEA R18, P2, R3, R0, 0x1 ;  /* 0x0000000003127211 */ /* 0x000fc400078408ff */
[----:B------:R-:W-:Y:S01]  /*cb80*/  LEA R16, P3, R8, R0, 0x1 ;  /* 0x0000000008107211 */ /* 0x000fe200078608ff */
[----:B------:R0:W-:Y:S01]  /*cb90*/  STL.64 [R1+0x78], R6 ;  /* 0x0000780601007387 */ /* 0x0001e20000100a00 */
[----:B------:R-:W-:Y:S02]  /*cba0*/  LEA R21, R60, R22, 0x1 ;  /* 0x000000163c157211 */ /* 0x000fe400078e08ff */
[-C--:B------:R-:W-:Y:S02]  /*cbb0*/  LEA.HI.X.SX32 R19, R3, R2.reuse, 0x1, P2 ;  /* 0x0000000203137211 */ /* 0x080fe400010f0eff */
[----:B------:R-:W-:Y:S01]  /*cbc0*/  LEA.HI.X.SX32 R17, R8, R2, 0x1, P3 ;  /* 0x0000000208117211 */ /* 0x000fe200018f0eff */
[C---:B------:R-:W-:Y:S01]  /*cbd0*/  IMAD R20, R60.reuse, 0x2, R21 ;  /* 0x000000023c147824 */ /* 0x040fe200078e0215 */
[C---:B0-----:R-:W-:Y:S01]  /*cbe0*/  LEA R6, P5, R9.reuse, R0, 0x1 ;  /* 0x0000000009067211 */ /* 0x041fe200078a08ff */
[----:B------:R0:W-:Y:S03]  /*cbf0*/  STL.64 [R1+0x70], R18 ;  /* 0x0000701201007387 */ /* 0x0001e60000100a00 */
[----:B------:R-:W-:Y:S01]  /*cc00*/  LEA.HI.X.SX32 R7, R9, R2, 0x1, P5 ;  /* 0x0000000209077211 */ /* 0x000fe200028f0eff */
[----:B------:R1:W-:Y:S01]  /*cc10*/  STL.64 [R1+0x68], R16 ;  /* 0x0000681001007387 */ /* 0x0003e20000100a00 */
[----:B------:R-:W-:-:S03]  /*cc20*/  IMAD R14, R60, 0x2, R20 ;  /* 0x000000023c0e7824 */ /* 0x000fc600078e0214 */
[----:B------:R2:W-:Y:S01]  /*cc30*/  STL.64 [R1+0x60], R6 ;  /* 0x0000600601007387 */ /* 0x0005e20000100a00 */
[CC--:B0-----:R-:W-:Y:S02]  /*cc40*/  LEA R18, P2, R22.reuse, R0.reuse, 0x1 ;  /* 0x0000000016127211 */ /* 0x0c1fe400078408ff */
[C---:B-1----:R-:W-:Y:S02]  /*cc50*/  LEA R16, P3, R21.reuse, R0, 0x1 ;  /* 0x0000000015107211 */ /* 0x042fe400078608ff */
[----:B------:R-:W-:Y:S02]  /*cc60*/  LEA.HI.X.SX32 R19, R22, R2, 0x1, P2 ;  /* 0x0000000216137211 */ /* 0x000fe400010f0eff */
[----:B--2---:R-:W-:Y:S02]  /*cc70*/  LEA R6, P5, R20, R0, 0x1 ;  /* 0x0000000014067211 */ /* 0x004fe400078a08ff */
[-C--:B------:R-:W-:Y:S01]  /*cc80*/  LEA.HI.X.SX32 R17, R21, R2.reuse, 0x1, P3 ;  /* 0x0000000215117211 */ /* 0x080fe200018f0eff */
[----:B------:R-:W-:Y:S01]  /*cc90*/  IMAD R13, R60, 0x2, R14 ;  /* 0x000000023c0d7824 */ /* 0x000fe200078e020e */
[----:B------:R-:W-:Y:S01]  /*cca0*/  LEA.HI.X.SX32 R7, R20, R2, 0x1, P5 ;  /* 0x0000000214077211 */ /* 0x000fe200028f0eff */
[----:B------:R-:W-:Y:S04]  /*ccb0*/  STL.64 [R1+0x58], R18 ;  /* 0x0000581201007387 */ /* 0x000fe80000100a00 */
[----:B------:R0:W-:Y:S04]  /*ccc0*/  STL.64 [R1+0x50], R16 ;  /* 0x0000501001007387 */ /* 0x0001e80000100a00 */
[----:B------:R1:W-:Y:S04]  /*ccd0*/  STL.64 [R1+0x48], R6 ;  /* 0x0000480601007387 */ /* 0x0003e80000100a00 */
[----:B------:R-:W2:Y:S01]  /*cce0*/  LDL.LU.64 R46, [R1+0xe8] ;  /* 0x0000e800012e7983 */ /* 0x000ea20000300a00 */
[----:B0-----:R-:W-:-:S02]  /*ccf0*/  LEA R16, P2, R14, R0, 0x1 ;  /* 0x000000000e107211 */ /* 0x001fc400078408ff */
[C---:B-1----:R-:W-:Y:S02]  /*cd00*/  LEA R6, P3, R13.reuse, R0, 0x1 ;  /* 0x000000000d067211 */ /* 0x042fe400078608ff */
[-C--:B------:R-:W-:Y:S02]  /*cd10*/  LEA.HI.X.SX32 R17, R14, R2.reuse, 0x1, P2 ;  /* 0x000000020e117211 */ /* 0x080fe400010f0eff */
[----:B------:R-:W-:-:S05]  /*cd20*/  LEA.HI.X.SX32 R7, R13, R2, 0x1, P3 ;  /* 0x000000020d077211 */ /* 0x000fca00018f0eff */
[----:B------:R0:W-:Y:S04]  /*cd30*/  STL.64 [R1+0x38], R6 ;  /* 0x0000380601007387 */ /* 0x0001e80000100a00 */
[----:B------:R1:W-:Y:S04]  /*cd40*/  STL.64 [R1+0x40], R16 ;  /* 0x0000401001007387 */ /* 0x0003e80000100a00 */
[----:B0-----:R-:W3:Y:S04]  /*cd50*/  LDL.LU.64 R6, [R1+0xe0] ;  /* 0x0000e00001067983 */ /* 0x001ee80000300a00 */
[----:B------:R-:W4:Y:S04]  /*cd60*/  LDL.LU.64 R38, [R1+0xd0] ;  /* 0x0000d00001267983 */ /* 0x000f280000300a00 */
[----:B------:R-:W4:Y:S04]  /*cd70*/  LDL.LU.64 R52, [R1+0xc8] ;  /* 0x0000c80001347983 */ /* 0x000f280000300a00 */
[----:B------:R-:W4:Y:S04]  /*cd80*/  LDL.LU.64 R54, [R1+0xc0] ;  /* 0x0000c00001367983 */ /* 0x000f280000300a00 */
[----:B------:R-:W4:Y:S04]  /*cd90*/  LDL.LU.64 R48, [R1+0xb8] ;  /* 0x0000b80001307983 */ /* 0x000f280000300a00 */
[----:B-1----:R-:W4:Y:S04]  /*cda0*/  LDL.LU.64 R16, [R1+0xb0] ;  /* 0x0000b00001107983 */ /* 0x002f280000300a00 */
[----:B------:R-:W4:Y:S04]  /*cdb0*/  LDL.LU.64 R18, [R1+0xa0] ;  /* 0x0000a00001127983 */ /* 0x000f280000300a00 */
[----:B------:R-:W4:Y:S04]  /*cdc0*/  LDL.LU.64 R26, [R1+0x30] ;  /* 0x00003000011a7983 */ /* 0x000f280000300a00 */
[----:B------:R-:W4:Y:S04]  /*cdd0*/  LDL.LU.64 R24, [R1+0x28] ;  /* 0x0000280001187983 */ /* 0x000f280000300a00 */
[----:B--2---:R0:W-:Y:S04]  /*cde0*/  STG.E.U16 desc[UR8][R46.64], R5 ;  /* 0x000000052e007986 */ /* 0x0041e8000c101508 */
[----:B0-----:R-:W2:Y:S04]  /*cdf0*/  LDL.LU.64 R46, [R1+0x2d8] ;  /* 0x0002d800012e7983 */ /* 0x001ea80000300a00 */
[----:B------:R-:W2:Y:S04]  /*ce00*/  LDL.LU R5, [R1+0x2d0] ;  /* 0x0002d00001057983 */ /* 0x000ea80000300800 */
[----:B---3--:R0:W-:Y:S04]  /*ce10*/  STG.E.U16 desc[UR8][R6.64], R4 ;  /* 0x0000000406007986 */ /* 0x0081e8000c101508 */
[----:B0-----:R-:W2:Y:S01]  /*ce20*/  LDL.LU.64 R6, [R1+0x2c8] ;  /* 0x0002c80001067983 */ /* 0x001ea20000300a00 */
[----:B------:R-:W-:-:S03]  /*ce30*/  PRMT R4, R4, 0x7632, R4 ;  /* 0x0000763204047816 */ /* 0x000fc60000000004 */
[----:B--2---:R0:W-:Y:S04]  /*ce40*/  STG.E.U16 desc[UR8][R6.64], R5 ;  /* 0x0000000506007986 */ /* 0x0041e8000c101508 */
[----:B0-----:R-:W4:Y:S01]  /*ce50*/  LDL.LU.64 R6, [R1+0x2c0] ;  /* 0x0002c00001067983 */ /* 0x001f220000300a00 */
[----:B------:R-:W-:Y:S02]  /*ce60*/  PRMT R5, R5, 0x7632, R5 ;  /* 0x0000763205057816 */ /* 0x000fe40000000005 */
[----:B------:R-:W-:-:S05]  /*ce70*/  LEA R10, R60, R13, 0x1 ;  /* 0x0000000d3c0a7211 */ /* 0x000fca00078e08ff */
[----:B------:R-:W-:-:S04]  /*ce80*/  IMAD R15, R60, 0x2, R10 ;  /* 0x000000023c0f7824 */ /* 0x000fc800078e020a */
[----:B------:R-:W-:-:S04]  /*ce90*/  IMAD R9, R60, 0x2, R15 ;  /* 0x000000023c097824 */ /* 0x000fc800078e020f */
[----:B------:R-:W-:-:S05]  /*cea0*/  IMAD R8, R60, 0x2, R9 ;  /* 0x000000023c087824 */ /* 0x000fca00078e0209 */
[----:B------:R-:W-:-:S05]  /*ceb0*/  LEA R12, R60, R8, 0x1 ;  /* 0x000000083c0c7211 */ /* 0x000fca00078e08ff */
[----:B------:R-:W-:Y:S01]  /*cec0*/  IMAD R11, R60, 0x2, R12 ;  /* 0x000000023c0b7824 */ /* 0x000fe200078e020c */
[----:B----4-:R0:W-:Y:S04]  /*ced0*/  STG.E.U16 desc[UR8][R38.64], R6 ;  /* 0x0000000626007986 */ /* 0x0101e8000c101508 */
[----:B------:R1:W-:Y:S04]  /*cee0*/  STG.E.U16 desc[UR8][R52.64], R7 ;  /* 0x0000000734007986 */ /* 0x0003e8000c101508 */
[----:B------:R2:W-:Y:S01]  /*cef0*/  STG.E.U16 desc[UR8][R54.64], R4 ;  /* 0x0000000436007986 */ /* 0x0005e2000c101508 */
[----:B0-----:R-:W-:-:S03]  /*cf00*/  PRMT R6, R6, 0x7632, R6 ;  /* 0x0000763206067816 */ /* 0x001fc60000000006 */
[----:B------:R-:W3:Y:S04]  /*cf10*/  LDL.LU.64 R38, [R1+0x2b8] ;  /* 0x0002b80001267983 */ /* 0x000ee80000300a00 */
[----:B-1----:R-:W4:Y:S04]  /*cf20*/  LDL.LU.64 R52, [R1+0x2b0] ;  /* 0x0002b00001347983 */ /* 0x002f280000300a00 */
[----:B--2---:R-:W2:Y:S04]  /*cf30*/  LDL.LU.64 R54, [R1+0x2a8] ;  /* 0x0002a80001367983 */ /* 0x004ea80000300a00 */
[----:B------:R0:W-:Y:S04]  /*cf40*/  STG.E.U16 desc[UR8][R48.64], R5 ;  /* 0x0000000530007986 */ /* 0x0001e8000c101508 */
[----:B------:R1:W-:Y:S04]  /*cf50*/  STG.E.U16 desc[UR8][R16.64], R6 ;  /* 0x0000000610007986 */ /* 0x0003e8000c101508 */
[----:B0-----:R-:W2:Y:S04]  /*cf60*/  LDL.LU.64 R48, [R1+0x2a0] ;  /* 0x0002a00001307983 */ /* 0x001ea80000300a00 */
[----:B------:R-:W2:Y:S04]  /*cf70*/  LDL.LU.64 R4, [R1+0x8] ;  /* 0x0000080001047983 */ /* 0x000ea80000300a00 */
[----:B-1----:R-:W2:Y:S01]  /*cf80*/  LDL.LU.64 R16, [R1+0x298] ;  /* 0x0002980001107983 */ /* 0x002ea20000300a00 */
[----:B------:R-:W-:Y:S01]  /*cf90*/  IMAD R3, R60, 0x2, R11 ;  /* 0x000000023c037824 */ /* 0x000fe200078e020b */
[----:B------:R-:W-:-:S02]  /*cfa0*/  LEA R34, P5, R10, R0, 0x1 ;  /* 0x000000000a227211 */ /* 0x000fc400078a08ff */
[----:B------:R-:W-:Y:S01]  /*cfb0*/  LEA R32, P2, R15, R0, 0x1 ;  /* 0x000000000f207211 */ /* 0x000fe200078408ff */
[----:B------:R-:W-:Y:S01]  /*cfc0*/  IMAD R61, R60, 0x2, R3 ;  /* 0x000000023c3d7824 */ /* 0x000fe200078e0203 */
[----:B------:R-:W-:Y:S02]  /*cfd0*/  LEA.HI.X.SX32 R35, R10, R2, 0x1, P5 ;  /* 0x000000020a237211 */ /* 0x000fe400028f0eff */
[-C--:B------:R-:W-:Y:S02]  /*cfe0*/  LEA R30, P3, R9, R0.reuse, 0x1 ;  /* 0x00000000091e7211 */ /* 0x080fe400078608ff */
[----:B------:R-:W-:Y:S02]  /*cff0*/  LEA R28, P5, R8, R0, 0x1 ;  /* 0x00000000081c7211 */ /* 0x000fe400078a08ff */
[----:B------:R-:W-:Y:S02]  /*d000*/  LEA.HI.X.SX32 R33, R15, R2, 0x1, P2 ;  /* 0x000000020f217211 */ /* 0x000fe400010f0eff */
[----:B------:R-:W-:-:S02]  /*d010*/  LEA R15, R60, R61, 0x1 ;  /* 0x0000003d3c0f7211 */ /* 0x000fc400078e08ff */
[-C--:B------:R-:W-:Y:S02]  /*d020*/  LEA.HI.X.SX32 R31, R9, R2.reuse, 0x1, P3 ;  /* 0x00000002091f7211 */ /* 0x080fe400018f0eff */
[----:B------:R-:W-:Y:S02]  /*d030*/  LEA.HI.X.SX32 R29, R8, R2, 0x1, P5 ;  /* 0x00000002081d7211 */ /* 0x000fe400028f0eff */
[-C--:B------:R-:W-:Y:S01]  /*d040*/  LEA R20, P3, R11, R0.reuse, 0x1 ;  /* 0x000000000b147211 */ /* 0x080fe200078608ff */
[C---:B------:R-:W-:Y:S01]  /*d050*/  IMAD R13, R60.reuse, 0x2, R15 ;  /* 0x000000023c0d7824 */ /* 0x040fe200078e020f */
[----:B------:R-:W-:Y:S02]  /*d060*/  LEA R10, P5, R3, R0, 0x1 ;  /* 0x00000000030a7211 */ /* 0x000fe400078a08ff */
[-C--:B------:R-:W-:Y:S02]  /*d070*/  LEA.HI.X.SX32 R21, R11, R2.reuse, 0x1, P3 ;  /* 0x000000020b157211 */ /* 0x080fe400018f0eff */
[----:B------:R-:W-:Y:S01]  /*d080*/  LEA.HI.X.SX32 R11, R3, R2, 0x1, P5 ;  /* 0x00000002030b7211 */ /* 0x000fe200028f0eff */
[----:B------:R-:W-:Y:S01]  /*d090*/  IMAD R3, R60, 0x2, R13 ;  /* 0x000000023c037824 */ /* 0x000fe200078e020d */
[----:B------:R-:W-:-:S02]  /*d0a0*/  LEA R22, P2, R12, R0, 0x1 ;  /* 0x000000000c167211 */ /* 0x000fc400078408ff */
[----:B------:R-:W-:Y:S02]  /*d0b0*/  LEA R14, P3, R15, R0, 0x1 ;  /* 0x000000000f0e7211 */ /* 0x000fe400078608ff */
[----:B------:R-:W-:Y:S02]  /*d0c0*/  LEA.HI.X.SX32 R23, R12, R2, 0x1, P2 ;  /* 0x000000020c177211 */ /* 0x000fe400010f0eff */
[-C--:B------:R-:W-:Y:S02]  /*d0d0*/  LEA R8, P2, R61, R0.reuse, 0x1 ;  /* 0x000000003d087211 */ /* 0x080fe400078408ff */
[-C--:B------:R-:W-:Y:S02]  /*d0e0*/  LEA R12, P5, R13, R0.reuse, 0x1 ;  /* 0x000000000d0c7211 */ /* 0x080fe400078a08ff */
[----:B------:R-:W-:Y:S02]  /*d0f0*/  LEA R60, P6, R3, R0, 0x1 ;  /* 0x00000000033c7211 */ /* 0x000fe400078c08ff */
[----:B------:R-:W-:-:S02]  /*d100*/  PRMT R0, R7, 0x7632, R0 ;  /* 0x0000763207007816 */ /* 0x000fc40000000000 */
[----:B------:R-:W3:Y:S04]  /*d110*/  LDL.LU.64 R6, [R1+0x10] ;  /* 0x0000100001067983 */ /* 0x000ee80000300a00 */
[----:B--2---:R0:W-:Y:S04]  /*d120*/  STG.E.U16 desc[UR8][R16.64], R0 ;  /* 0x0000000010007986 */ /* 0x0041e8000c101508 */
[----:B0-----:R-:W2:Y:S04]  /*d130*/  LDL.LU.64 R16, [R1+0x290] ;  /* 0x0002900001107983 */ /* 0x001ea80000300a00 */
[----:B--2---:R0:W-:Y:S04]  /*d140*/  STG.E.U16 desc[UR8][R18.64], R16 ;  /* 0x0000001012007986 */ /* 0x0041e8000c101508 */
[----:B0-----:R-:W2:Y:S04]  /*d150*/  LDL.LU.64 R18, [R1+0x288] ;  /* 0x0002880001127983 */ /* 0x001ea80000300a00 */
[----:B--2---:R0:W-:Y:S04]  /*d160*/  STG.E.U16 desc[UR8][R18.64], R17 ;  /* 0x0000001112007986 */ /* 0x0041e8000c101508 */
[----:B0-----:R-:W2:Y:S01]  /*d170*/  LDL.LU.64 R18, [R1+0x280] ;  /* 0x0002800001127983 */ /* 0x001ea20000300a00 */
[----:B------:R-:W-:-:S03]  /*d180*/  PRMT R16, R16, 0x7632, R16 ;  /* 0x0000763210107816 */ /* 0x000fc60000000010 */
[----:B--2---:R0:W-:Y:S04]  /*d190*/  STG.E.U16 desc[UR8][R26.64], R18 ;  /* 0x000000121a007986 */ /* 0x0041e8000c101508 */
[----:B------:R1:W-:Y:S04]  /*d1a0*/  STG.E.U16 desc[UR8][R24.64], R19 ;  /* 0x0000001318007986 */ /* 0x0003e8000c101508 */
[----:B0-----:R-:W2:Y:S04]  /*d1b0*/  LDL.LU.64 R26, [R1+0x278] ;  /* 0x00027800011a7983 */ /* 0x001ea80000300a00 */
[----:B-1----:R-:W2:Y:S01]  /*d1c0*/  LDL.LU.64 R24, [R1+0x270] ;  /* 0x0002700001187983 */ /* 0x002ea20000300a00 */
[----:B------:R-:W-:-:S02]  /*d1d0*/  PRMT R17, R17, 0x7632, R17 ;  /* 0x0000763211117816 */ /* 0x000fc40000000011 */
[----:B------:R-:W-:Y:S02]  /*d1e0*/  PRMT R18, R18, 0x7632, R18 ;  /* 0x0000763212127816 */ /* 0x000fe40000000012 */
[----:B------:R-:W-:Y:S01]  /*d1f0*/  PRMT R0, R19, 0x7632, R0 ;  /* 0x0000763213007816 */ /* 0x000fe20000000000 */
[----:B--2---:R0:W-:Y:S04]  /*d200*/  STG.E.U16 desc[UR8][R24.64], R16 ;  /* 0x0000001018007986 */ /* 0x0041e8000c101508 */
[----:B0-----:R-:W2:Y:S04]  /*d210*/  LDL.LU.64 R24, [R1+0x268] ;  /* 0x0002680001187983 */ /* 0x001ea80000300a00 */
[----:B------:R0:W-:Y:S04]  /*d220*/  STG.E.U16 desc[UR8][R26.64], R17 ;  /* 0x000000111a007986 */ /* 0x0001e8000c101508 */
[----:B---3--:R-:W-:Y:S04]  /*d230*/  STG.E.U16 desc[UR8][R6.64], R18 ;  /* 0x0000001206007986 */ /* 0x008fe8000c101508 */
[----:B0-----:R-:W3:Y:S04]  /*d240*/  LDL.LU.64 R26, [R1+0x260] ;  /* 0x00026000011a7983 */ /* 0x001ee80000300a00 */
[----:B------:R-:W-:Y:S04]  /*d250*/  STG.E.U16 desc[UR8][R4.64], R0 ;  /* 0x0000000004007986 */ /* 0x000fe8000c101508 */
[----:B--2---:R0:W-:Y:S04]  /*d260*/  STG.E.U16 desc[UR8][R48.64], R24 ;  /* 0x0000001830007986 */ /* 0x0041e8000c101508 */
[----:B0-----:R-:W2:Y:S01]  /*d270*/  LDL.LU.64 R48, [R1+0x258] ;  /* 0x0002580001307983 */ /* 0x001ea20000300a00 */
[----:B------:R-:W-:-:S03]  /*d280*/  PRMT R24, R24, 0x7632, R24 ;  /* 0x0000763218187816 */ /* 0x000fc60000000018 */
[----:B------:R0:W-:Y:S01]  /*d290*/  STG.E.U16 desc[UR8][R54.64], R25 ;  /* 0x0000001936007986 */ /* 0x0001e2000c101508 */
[----:B---3--:R-:W-:-:S03]  /*d2a0*/  PRMT R0, R27, 0x7632, R0 ;  /* 0x000076321b007816 */ /* 0x008fc60000000000 */
[----:B----4-:R1:W-:Y:S04]  /*d2b0*/  STG.E.U16 desc[UR8][R52.64], R26 ;  /* 0x0000001a34007986 */ /* 0x0103e8000c101508 */
[----:B------:R3:W-:Y:S01]  /*d2c0*/  STG.E.U16 desc[UR8][R38.64], R27 ;  /* 0x0000001b26007986 */ /* 0x0007e2000c101508 */
[----:B0-----:R-:W-:-:S03]  /*d2d0*/  PRMT R25, R25, 0x7632, R25 ;  /* 0x0000763219197816 */ /* 0x001fc60000000019 */
[----:B------:R-:W4:Y:S01]  /*d2e0*/  LDL.LU.64 R54, [R1+0x70] ;  /* 0x0000700001367983 */ /* 0x000f220000300a00 */
[----:B-1----:R-:W-:-:S03]  /*d2f0*/  PRMT R26, R26, 0x7632, R26 ;  /* 0x000076321a1a7816 */ /* 0x002fc6000000001a */
[----:B------:R-:W4:Y:S04]  /*d300*/  LDL.LU.64 R52, [R1+0x78] ;  /* 0x0000780001347983 */ /* 0x000f280000300a00 */
[----:B---3--:R-:W3:Y:S04]  /*d310*/  LDL.LU.64 R38, [R1+0x38] ;  /* 0x0000380001267983 */ /* 0x008ee80000300a00 */
[----:B------:R0:W-:Y:S04]  /*d320*/  STG.E.U16 desc[UR8][R46.64], R24 ;  /* 0x000000182e007986 */ /* 0x0001e8000c101508 */
[----:B------:R1:W-:Y:S04]  /*d330*/  STG.E.U16 desc[UR8][R44.64], R25 ;  /* 0x000000192c007986 */ /* 0x0003e8000c101508 */
[----:B------:R1:W-:Y:S04]  /*d340*/  STG.E.U16 desc[UR8][R42.64], R26 ;  /* 0x0000001a2a007986 */ /* 0x0003e8000c101508 */
[----:B0-----:R-:W3:Y:S04]  /*d350*/  LDL.LU.64 R46, [R1+0x40] ;  /* 0x00004000012e7983 */ /* 0x001ee80000300a00 */
[----:B-1----:R-:W3:Y:S04]  /*d360*/  LDL.LU.64 R44, [R1+0x48] ;  /* 0x00004800012c7983 */ /* 0x002ee80000300a00 */
[----:B------:R-:W3:Y:S04]  /*d370*/  LDL.LU.64 R26, [R1+0x58] ;  /* 0x00005800011a7983 */ /* 0x000ee80000300a00 */
[----:B------:R-:W3:Y:S04]  /*d380*/  LDL.LU.64 R42, [R1+0x50] ;  /* 0x00005000012a7983 */ /* 0x000ee80000300a00 */
[----:B------:R0:W-:Y:S04]  /*d390*/  STG.E.U16 desc[UR8][R40.64], R0 ;  /* 0x0000000028007986 */ /* 0x0001e8000c101508 */
[----:B0-----:R-:W3:Y:S04]  /*d3a0*/  LDL.LU.64 R40, [R1+0x60] ;  /* 0x0000600001287983 */ /* 0x001ee80000300a00 */
[----:B--2---:R0:W-:Y:S04]  /*d3b0*/  STG.E.U16 desc[UR8][R36.64], R48 ;  /* 0x0000003024007986 */ /* 0x0041e8000c101508 */
[----:B------:R1:W-:Y:S04]  /*d3c0*/  STG.E.U16 desc[UR8][R50.64], R49 ;  /* 0x0000003132007986 */ /* 0x0003e8000c101508 */
[----:B0-----:R-:W2:Y:S04]  /*d3d0*/  LDL.LU.64 R36, [R1+0x68] ;  /* 0x0000680001247983 */ /* 0x001ea80000300a00 */
[----:B-1----:R-:W2:Y:S01]  /*d3e0*/  LDL.LU.64 R50, [R1+0x250] ;  /* 0x0002500001327983 */ /* 0x002ea20000300a00 */
[----:B------:R-:W-:-:S02]  /*d3f0*/  PRMT R48, R48, 0x7632, R48 ;  /* 0x0000763230307816 */ /* 0x000fc40000000030 */
[----:B------:R-:W-:Y:S01]  /*d400*/  PRMT R49, R49, 0x7632, R49 ;  /* 0x0000763231317816 */ /* 0x000fe20000000031 */
[----:B------:R-:W0:Y:S02]  /*d410*/  S2R R7, SR_TID.X ;  /* 0x0000000000077919 */ /* 0x000e240000002100 */
[----:B0-----:R-:W-:Y:S01]  /*d420*/  IMAD.SHL.U32 R7, R7, 0x10, RZ ;  /* 0x0000001007077824 */ /* 0x001fe200078e00ff */
[----:B--2---:R0:W-:Y:S04]  /*d430*/  STG.E.U16 desc[UR8][R56.64], R50 ;  /* 0x0000003238007986 */ /* 0x0041e8000c101508 */
[----:B------:R1:W-:Y:S04]  /*d440*/  STG.E.U16 desc[UR8][R58.64], R51 ;  /* 0x000000333a007986 */ /* 0x0003e8000c101508 */
[----:B----4-:R2:W-:Y:S04]  /*d450*/  STG.E.U16 desc[UR8][R52.64], R48 ;  /* 0x0000003034007986 */ /* 0x0105e8000c101508 */
[----:B0-----:R-:W4:Y:S04]  /*d460*/  LDL.LU.64 R56, [R1+0x248] ;  /* 0x0002480001387983 */ /* 0x001f280000300a00 */
[----:B-1----:R-:W4:Y:S04]  /*d470*/  LDL.LU.64 R58, [R1+0x240] ;  /* 0x00024000013a7983 */ /* 0x002f280000300a00 */
[----:B------:R0:W-:Y:S04]  /*d480*/  STG.E.U16 desc[UR8][R54.64], R49 ;  /* 0x0000003136007986 */ /* 0x0001e8000c101508 */
[----:B--2---:R-:W2:Y:S04]  /*d490*/  LDL.LU R52, [R1+0x204] ;  /* 0x0002040001347983 */ /* 0x004ea80000300800 */
[----:B0-----:R-:W2:Y:S04]  /*d4a0*/  LDL.LU R54, [R1+0x200] ;  /* 0x0002000001367983 */ /* 0x001ea80000300800 */
[----:B------:R-:W2:Y:S04]  /*d4b0*/  LDL.LU R53, [R1+0x20c] ;  /* 0x00020c0001357983 */ /* 0x000ea80000300800 */
[----:B------:R-:W2:Y:S01]  /*d4c0*/  LDL.LU R55, [R1+0x208] ;  /* 0x0002080001377983 */ /* 0x000ea20000300800 */
[----:B------:R-:W-:-:S06]  /*d4d0*/  LOP3.LUT R7, R7, 0x1ff0, RZ, 0xc0, !PT ;  /* 0x00001ff007077812 */ /* 0x000fcc00078ec0ff */
[----:B------:R-:W0:Y:S01]  /*d4e0*/  LDS.128 R4, [R7+UR7] ;  /* 0x0000000707047984 */ /* 0x000e220008000c00 */
[----:B------:R-:W-:Y:S02]  /*d4f0*/  PRMT R50, R50, 0x7632, R50 ;  /* 0x0000763232327816 */ /* 0x000fe40000000032 */
[----:B------:R-:W-:Y:S02]  /*d500*/  PRMT R0, R51, 0x7632, R0 ;  /* 0x0000763233007816 */ /* 0x000fe40000000000 */
[-C--:B------:R-:W-:Y:S01]  /*d510*/  LEA.HI.X.SX32 R9, R61, R2.reuse, 0x1, P2 ;  /* 0x000000023d097211 */ /* 0x080fe200010f0eff */
[----:B------:R-:W-:Y:S01]  /*d520*/  STG.E.U16 desc[UR8][R36.64], R50 ;  /* 0x0000003224007986 */ /* 0x000fe2000c101508 */
[-C--:B------:R-:W-:Y:S02]  /*d530*/  LEA.HI.X.SX32 R15, R15, R2.reuse, 0x1, P3 ;  /* 0x000000020f0f7211 */ /* 0x080fe400018f0eff */
[-C--:B------:R-:W-:Y:S01]  /*d540*/  LEA.HI.X.SX32 R13, R13, R2.reuse, 0x1, P5 ;  /* 0x000000020d0d7211 */ /* 0x080fe200028f0eff */
[----:B---3--:R-:W-:Y:S01]  /*d550*/  STG.E.U16 desc[UR8][R40.64], R0 ;  /* 0x0000000028007986 */ /* 0x008fe2000c101508 */
[----:B------:R-:W-:Y:S01]  /*d560*/  LEA.HI.X.SX32 R61, R3, R2, 0x1, P6 ;  /* 0x00000002033d7211 */ /* 0x000fe200030f0eff */
[----:B------:R-:W1:Y:S01]  /*d570*/  S2UR UR7, SR_CgaCtaId ;  /* 0x00000000000779c3 */ /* 0x000e620000008800 */
[----:B------:R-:W-:Y:S01]  /*d580*/  UMOV UR5, 0x400 ;  /* 0x0000040000057882 */ /* 0x000fe20000000000 */
[----:B0-----:R-:W-:-:S02]  /*d590*/  PRMT R19, R4, 0x7632, R19 ;  /* 0x0000763204137816 */ /* 0x001fc40000000013 */
[----:B------:R-:W-:Y:S01]  /*d5a0*/  PRMT R24, R7, 0x7632, R24 ;  /* 0x0000763207187816 */ /* 0x000fe20000000018 */
[----:B-1----:R-:W-:Y:S02]  /*d5b0*/  ULEA UR7, UR7, UR5, 0x18 ;  /* 0x0000000507077291 */ /* 0x002fe4000f8ec0ff */
[----:B------:R-:W-:-:S04]  /*d5c0*/  UIMAD UR4, UR6, UR4, URZ ;  /* 0x00000004060472a4 */ /* 0x000fc8000f8e02ff */
[----:B------:R-:W-:Y:S02]  /*d5d0*/  USHF.L.U32 UR6, UR4, 0x2, URZ ;  /* 0x0000000204067899 */ /* 0x000fe400080006ff */
[----:B------:R-:W-:Y:S01]  /*d5e0*/  UIMAD.WIDE UR4, UR4, 0x4, URZ ;  /* 0x00000004040478a5 */ /* 0x000fe2000f8e02ff */
[----:B----4-:R-:W-:Y:S01]  /*d5f0*/  PRMT R2, R56, 0x7632, R2 ;  /* 0x0000763238027816 */ /* 0x010fe20000000002 */
[----:B------:R-:W-:Y:S04]  /*d600*/  STG.E.U16 desc[UR8][R26.64], R56 ;  /* 0x000000381a007986 */ /* 0x000fe8000c101508 */
[----:B------:R-:W-:Y:S01]  /*d610*/  STG.E.U16 desc[UR8][R42.64], R57 ;  /* 0x000000392a007986 */ /* 0x000fe2000c101508 */
[----:B------:R-:W-:-:S03]  /*d620*/  PRMT R17, R57, 0x7632, R17 ;  /* 0x0000763239117816 */ /* 0x000fc60000000011 */
[----:B------:R-:W-:Y:S01]  /*d630*/  STG.E.U16 desc[UR8][R44.64], R58 ;  /* 0x0000003a2c007986 */ /* 0x000fe2000c101508 */
[----:B------:R-:W-:-:S03]  /*d640*/  PRMT R3, R58, 0x7632, R3 ;  /* 0x000076323a037816 */ /* 0x000fc60000000003 */
[----:B------:R-:W-:Y:S01]  /*d650*/  STG.E.U16 desc[UR8][R46.64], R59 ;  /* 0x0000003b2e007986 */ /* 0x000fe2000c101508 */
[----:B------:R-:W-:-:S03]  /*d660*/  PRMT R18, R59, 0x7632, R18 ;  /* 0x000076323b127816 */ /* 0x000fc60000000012 */
[----:B------:R2:W-:Y:S04]  /*d670*/  STG.E.U16 desc[UR8][R38.64], R2 ;  /* 0x0000000226007986 */ /* 0x0005e8000c101508 */
[----:B------:R0:W-:Y:S01]  /*d680*/  STG.E.U16 desc[UR8][R34.64], R17 ;  /* 0x0000001122007986 */ /* 0x0001e2000c101508 */
[----:B--2---:R-:W-:Y:S02]  /*d690*/  FSEL R2, R54, -INF , P4 ;  /* 0xff80000036027808 */ /* 0x004fe40002000000 */
[----:B------:R-:W1:Y:S01]  /*d6a0*/  S2R R54, SR_TID.X ;  /* 0x0000000000367919 */ /* 0x000e620000002100 */
[----:B------:R-:W-:Y:S01]  /*d6b0*/  FSEL R0, R52, -INF , P1 ;  /* 0xff80000034007808 */ /* 0x000fe20000800000 */
[----:B0-----:R-:W0:Y:S01]  /*d6c0*/  LDC.64 R16, c[0x0][0x3a0] ;  /* 0x0000e800ff107b82 */ /* 0x001e220000000a00 */
[----:B------:R-:W-:Y:S04]  /*d6d0*/  STG.E.U16 desc[UR8][R32.64], R3 ;  /* 0x0000000320007986 */ /* 0x000fe8000c101508 */
[----:B------:R-:W-:Y:S04]  /*d6e0*/  STG.E.U16 desc[UR8][R30.64], R18 ;  /* 0x000000121e007986 */ /* 0x000fe8000c101508 */
[----:B------:R-:W-:Y:S04]  /*d6f0*/  STG.E.U16 desc[UR8][R28.64], R4 ;  /* 0x000000041c007986 */ /* 0x000fe8000c101508 */
[----:B------:R2:W-:Y:S04]  /*d700*/  STG.E.U16 desc[UR8][R22.64], R5 ;  /* 0x0000000516007986 */ /* 0x0005e8000c101508 */
[----:B------:R3:W-:Y:S04]  /*d710*/  STG.E.U16 desc[UR8][R20.64], R6 ;  /* 0x0000000614007986 */ /* 0x0007e8000c101508 */
[----:B------:R4:W-:Y:S01]  /*d720*/  STG.E.U16 desc[UR8][R10.64], R7 ;  /* 0x000000070a007986 */ /* 0x0009e2000c101508 */
[----:B--2---:R-:W-:-:S02]  /*d730*/  PRMT R23, R6, 0x7632, R23 ;  /* 0x0000763206177816 */ /* 0x004fc40000000017 */
[----:B---3--:R-:W-:Y:S01]  /*d740*/  PRMT R21, R5, 0x7632, R21 ;  /* 0x0000763205157816 */ /* 0x008fe20000000015 */
[----:B------:R4:W-:Y:S04]  /*d750*/  STG.E.U16 desc[UR8][R8.64], R19 ;  /* 0x0000001308007986 */ /* 0x0009e8000c101508 */
[----:B------:R4:W-:Y:S01]  /*d760*/  STG.E.U16 desc[UR8][R14.64], R21 ;  /* 0x000000150e007986 */ /* 0x0009e2000c101508 */
[----:B------:R-:W-:-:S03]  /*d770*/  FFMA R5, R2, 0.69314718246459960938, R55 ;  /* 0x3f31721802057823 */ /* 0x000fc60000000037 */
[----:B------:R4:W-:Y:S04]  /*d780*/  STG.E.U16 desc[UR8][R12.64], R23 ;  /* 0x000000170c007986 */ /* 0x0009e8000c101508 */
[----:B------:R4:W-:Y:S01]  /*d790*/  STG.E.U16 desc[UR8][R60.64], R24 ;  /* 0x000000183c007986 */ /* 0x0009e2000c101508 */
[----:B------:R-:W2:Y:S01]  /*d7a0*/  S2R R55, SR_CTAID.X ;  /* 0x0000000000377919 */ /* 0x000ea20000002500 */
[----:B-1----:R-:W-:Y:S02]  /*d7b0*/  IMAD.SHL.U32 R6, R54, 0x2, RZ ;  /* 0x0000000236067824 */ /* 0x002fe400078e00ff */
[----:B------:R-:W-:-:S03]  /*d7c0*/  FFMA R4, R0, 0.69314718246459960938, R53 ;  /* 0x3f31721800047823 */ /* 0x000fc60000000035 */
[----:B------:R-:W-:Y:S01]  /*d7d0*/  LOP3.LUT R6, R6, 0x3f8, RZ, 0xc0, !PT ;  /* 0x000003f806067812 */ /* 0x000fe200078ec0ff */
[----:B------:R-:W-:Y:S01]  /*d7e0*/  BAR.SYNC.DEFER_BLOCKING 0x0 ;  /* 0x0000000000007b1d */ /* 0x000fe20000010000 */
[----:B------:R-:W-:-:S05]  /*d7f0*/  LOP3.LUT R53, R54, 0xff, RZ, 0xc0, !PT ;  /* 0x000000ff36357812 */ /* 0x000fca00078ec0ff */
[----:B------:R4:W-:Y:S01]  /*d800*/  STS.64 [R6+UR7], R4 ;  /* 0x0000000406007988 */ /* 0x0009e20008000a07 */
[----:B--2---:R-:W-:-:S05]  /*d810*/  LEA R55, R55, R53, 0x8 ;  /* 0x0000003537377211 */ /* 0x004fca00078e40ff */
[C---:B------:R-:W-:Y:S02]  /*d820*/  IMAD.SHL.U32 R3, R55.reuse, 0x4, RZ ;  /* 0x0000000437037824 */ /* 0x040fe400078e00ff */
[----:B------:R-:W-:Y:S01]  /*d830*/  IMAD.HI R0, R55, 0x4, RZ ;  /* 0x0000000437007827 */ /* 0x000fe200078e02ff */
[----:B------:R-:W-:Y:S02]  /*d840*/  BAR.SYNC.DEFER_BLOCKING 0x0 ;  /* 0x0000000000007b1d */ /* 0x000fe40000010000 */
[----:B0-----:R-:W-:-:S04]  /*d850*/  IADD3 R2, P1, P2, R3, UR6, R16 ;  /* 0x0000000603027c10 */ /* 0x001fc8000fa3e010 */
[----:B------:R-:W-:Y:S01]  /*d860*/  IADD3.X R3, PT, PT, R0, UR5, R17, P1, P2 ;  /* 0x0000000500037c10 */ /* 0x000fe20008fe4411 */
[----:B----4-:R-:W-:Y:S08]  /*d870*/  @P0 EXIT ;  /* 0x000000000000094d */ /* 0x010ff00003800000 */
[----:B------:R-:W2:Y:S04]  /*d880*/  LDL.LU R55, [R1+0xf8] ;  /* 0x0000f80001377983 */ /* 0x000ea80000300800 */
[----:B--2---:R-:W0:Y:S04]  /*d890*/  LDS R5, [R55] ;  /* 0x0000000037057984 */ /* 0x004e280000000800 */
[----:B0-----:R-:W-:Y:S01]  /*d8a0*/  STG.E desc[UR8][R2.64], R5 ;  /* 0x0000000502007986 */ /* 0x001fe2000c101908 */
[----:B------:R-:W-:Y:S05]  /*d8b0*/  EXIT ;  /* 0x000000000000794d */ /* 0x000fea0003800000 */
.L_x_2:
[----:B------:R-:W-:-:S00]  /*d8c0*/  BRA `(.L_x_2) ;  /* 0xfffffffc00fc7947 */ /* 0x000fc0000383ffff */
[----:B------:R-:W-:-:S00]  /*d8d0*/  NOP ;  /* 0x0000000000007918 */ /* 0x000fc00000000000 */
        /* <DEDUP_REMOVED lines=10> */
.L_x_3:


//--------------------- .nv.global.init           --------------------------
	.section	.nv.global.init,"aw",@progbits
.nv.global.init:
	.type		_$_str,@object
	.size		_$_str,(.L_0 - _$_str)
_$_str:
        /*0000*/ 	.byte	0x5f, 0x5f, 0x43, 0x55, 0x44, 0x41, 0x5f, 0x46, 0x54, 0x5a, 0x00
.L_0:


//--------------------- .nv.shared.attn_fwd       --------------------------
	.section	.nv.shared.attn_fwd,"aw",@nobits
	.sectionflags	@""
	.align	16
	.zero		1024


//--------------------- .nv.shared.reserved.0     --------------------------
	.section	.nv.shared.reserved.0,"aw",@nobits
	.weak		__nv_reservedSMEM_offset_0_alias
	.size		__nv_reservedSMEM_offset_0_alias, 0, 64
	.other		__nv_reservedSMEM_offset_0_alias,@"STO_CUDA_RESERVED_SHARED STV_DEFAULT"
__nv_reservedSMEM_offset_0_alias:
	.zero		0
	.zero		64


//--------------------- .nv.constant0.attn_fwd    --------------------------
	.section	.nv.constant0.attn_fwd,"a",@progbits
	.sectionflags	@""
	.align	4
.nv.constant0.attn_fwd:
	.zero		1032


//--------------------- SYMBOLS --------------------------

	.type		.nv.reservedSmem.offset0,@object
	.size		.nv.reservedSmem.offset0,0x4
	.type		.nv.reservedSmem.cap,@object
	.size		.nv.reservedSmem.cap,0x4
